//
// Generated by NVIDIA NVVM Compiler
//
// Compiler Build ID: CL-36424714
// Cuda compilation tools, release 13.0, V13.0.88
// Based on NVVM 20.0.0
//

.version 9.0
.target sm_100
.address_size 64

	// .globl	_Z6brute7PKc
.extern .func  (.param .b32 func_retval0) vprintf
(
	.param .b64 vprintf_param_0,
	.param .b64 vprintf_param_1
)
;
.const .align 1 .b8 d_CHARSET[63] = {97, 98, 99, 100, 101, 102, 103, 104, 105, 106, 107, 108, 109, 110, 111, 112, 113, 114, 115, 116, 117, 118, 119, 120, 121, 122, 65, 66, 67, 68, 69, 70, 71, 72, 73, 74, 75, 76, 77, 78, 79, 80, 81, 82, 83, 84, 85, 86, 87, 88, 89, 90, 48, 49, 50, 51, 52, 53, 54, 55, 56, 57};
.const .align 4 .b8 K[256] = {120, 164, 106, 215, 86, 183, 199, 232, 219, 112, 32, 36, 238, 206, 189, 193, 175, 15, 124, 245, 42, 198, 135, 71, 19, 70, 48, 168, 1, 149, 70, 253, 216, 152, 128, 105, 175, 247, 68, 139, 177, 91, 255, 255, 190, 215, 92, 137, 34, 17, 144, 107, 147, 113, 152, 253, 142, 67, 121, 166, 33, 8, 180, 73, 98, 37, 30, 246, 64, 179, 64, 192, 81, 90, 94, 38, 170, 199, 182, 233, 93, 16, 47, 214, 83, 20, 68, 2, 129, 230, 161, 216, 200, 251, 211, 231, 230, 205, 225, 33, 214, 7, 55, 195, 135, 13, 213, 244, 237, 20, 90, 69, 5, 233, 227, 169, 248, 163, 239, 252, 217, 2, 111, 103, 138, 76, 42, 141, 66, 57, 250, 255, 129, 246, 113, 135, 34, 97, 157, 109, 12, 56, 229, 253, 68, 234, 190, 164, 169, 207, 222, 75, 96, 75, 187, 246, 112, 188, 191, 190, 198, 126, 155, 40, 250, 39, 161, 234, 133, 48, 239, 212, 5, 29, 136, 4, 57, 208, 212, 217, 229, 153, 219, 230, 248, 124, 162, 31, 101, 86, 172, 196, 68, 34, 41, 244, 151, 255, 42, 67, 167, 35, 148, 171, 57, 160, 147, 252, 195, 89, 91, 101, 146, 204, 12, 143, 125, 244, 239, 255, 209, 93, 132, 133, 79, 126, 168, 111, 224, 230, 44, 254, 20, 67, 1, 163, 161, 17, 8, 78, 130, 126, 83, 247, 53, 242, 58, 189, 187, 210, 215, 42, 145, 211, 134, 235};
.global .align 1 .b8 $str[17] = {48, 49, 50, 51, 52, 53, 54, 55, 56, 57, 97, 98, 99, 100, 101, 102};
.global .align 1 .b8 $str$1[17] = {70, 111, 117, 110, 100, 58, 32, 37, 115, 32, 45, 62, 32, 37, 115, 10};

.visible .entry _Z6brute7PKc(
	.param .u64 .ptr .align 1 _Z6brute7PKc_param_0
)
{
	.local .align 16 .b8 	__local_depot0[448];
	.reg .b64 	%SP;
	.reg .b64 	%SPL;
	.reg .pred 	%p<29>;
	.reg .b16 	%rs<149>;
	.reg .b32 	%r<389>;
	.reg .b64 	%rd<177>;

	mov.u64 	%SPL, __local_depot0;
	cvta.local.u64 	%SP, %SPL;
	ld.param.u64 	%rd23, [_Z6brute7PKc_param_0];
	cvta.to.global.u64 	%rd1, %rd23;
	add.u64 	%rd2, %SPL, 0;
	add.u64 	%rd3, %SPL, 64;
	add.u64 	%rd4, %SPL, 128;
	add.u64 	%rd5, %SPL, 384;
	add.u64 	%rd6, %SPL, 392;
	mov.u32 	%r58, %ntid.x;
	mov.u32 	%r59, %nctaid.x;
	mul.wide.u32 	%rd7, %r58, %r59;
	mov.u32 	%r60, %ctaid.x;
	mul.wide.u32 	%rd29, %r60, %r58;
	mov.u32 	%r61, %tid.x;
	cvt.u64.u32 	%rd30, %r61;
	add.s64 	%rd172, %rd29, %rd30;
	mov.b16 	%rs6, 0;
	st.local.u8 	[%rd5+7], %rs6;
$L__BB0_1:
	mov.u64 	%rd31, d_CHARSET;
	shr.u64 	%rd32, %rd172, 1;
	mul.hi.u64 	%rd33, %rd32, -8925843906633654007;
	shr.u64 	%rd34, %rd33, 4;
	mul.lo.s64 	%rd35, %rd34, 62;
	sub.s64 	%rd36, %rd172, %rd35;
	add.s64 	%rd37, %rd31, %rd36;
	ld.const.u8 	%rs7, [%rd37];
	st.local.u8 	[%rd5+6], %rs7;
	mul.hi.u64 	%rd38, %rd34, 595056260442243601;
	shr.u64 	%rd39, %rd38, 1;
	mul.lo.s64 	%rd40, %rd39, 62;
	sub.s64 	%rd41, %rd34, %rd40;
	add.s64 	%rd42, %rd31, %rd41;
	ld.const.u8 	%rs8, [%rd42];
	mul.hi.u64 	%rd43, %rd172, 2457006494729263899;
	shr.u64 	%rd44, %rd43, 9;
	cvt.u32.u64 	%r63, %rd44;
	shr.u32 	%r64, %r63, 1;
	mul.hi.u32 	%r65, %r64, -2078209981;
	shr.u32 	%r66, %r65, 4;
	mul.lo.s32 	%r67, %r66, 62;
	sub.s32 	%r68, %r63, %r67;
	cvt.u64.u32 	%rd45, %r68;
	add.s64 	%rd46, %rd31, %rd45;
	ld.const.u8 	%rs9, [%rd46];
	st.local.v2.u8 	[%rd5+4], {%rs9, %rs8};
	shr.u64 	%rd47, %rd172, 3;
	mul.hi.u64 	%rd48, %rd47, 2536264768752788541;
	shr.u64 	%rd49, %rd48, 12;
	cvt.u32.u64 	%r69, %rd49;
	shr.u32 	%r70, %r69, 1;
	mul.hi.u32 	%r71, %r70, -2078209981;
	shr.u32 	%r72, %r71, 4;
	mul.lo.s32 	%r73, %r72, 62;
	sub.s32 	%r74, %r69, %r73;
	cvt.u64.u32 	%rd50, %r74;
	add.s64 	%rd51, %rd31, %rd50;
	mul.hi.u64 	%rd52, %rd172, 5236159522586402149;
	shr.u64 	%rd53, %rd52, 22;
	cvt.u32.u64 	%r75, %rd53;
	shr.u32 	%r76, %r75, 1;
	mul.hi.u32 	%r77, %r76, -2078209981;
	shr.u32 	%r78, %r77, 4;
	mul.lo.s32 	%r79, %r78, 62;
	sub.s32 	%r80, %r75, %r79;
	cvt.u64.u32 	%rd54, %r80;
	add.s64 	%rd55, %rd31, %rd54;
	mul.hi.u64 	%rd56, %rd172, 2702533947141368851;
	shr.u64 	%rd57, %rd56, 27;
	cvt.u16.u64 	%rs10, %rd57;
	shr.u16 	%rs11, %rs10, 1;
	mul.hi.u16 	%rs12, %rs11, 16913;
	shr.u16 	%rs13, %rs12, 3;
	mul.lo.s16 	%rs14, %rs13, 62;
	sub.s16 	%rs15, %rs10, %rs14;
	cvt.u64.u16 	%rd58, %rs15;
	add.s64 	%rd59, %rd31, %rd58;
	mul.hi.u64 	%rd60, %rd172, -7287894227448415715;
	shr.u64 	%rd61, %rd60, 35;
	add.s64 	%rd62, %rd31, %rd61;
	ld.const.u8 	%r81, [%rd62];
	ld.const.u8 	%r82, [%rd59];
	prmt.b32 	%r83, %r81, %r82, 0x3340U;
	ld.const.u8 	%r84, [%rd55];
	ld.const.u8 	%r85, [%rd51];
	prmt.b32 	%r86, %r84, %r85, 0x3340U;
	prmt.b32 	%r87, %r83, %r86, 0x5410U;
	st.local.u32 	[%rd5], %r87;
	mov.b32 	%r373, 0;
	st.local.v4.b32 	[%rd2], {%r373, %r373, %r373, %r373};
	st.local.v4.b32 	[%rd2+16], {%r373, %r373, %r373, %r373};
	st.local.v4.b32 	[%rd2+32], {%r373, %r373, %r373, %r373};
	st.local.v2.b32 	[%rd2+48], {%r373, %r373};
$L__BB0_2:
	cvt.u64.u32 	%rd10, %r373;
	add.s64 	%rd63, %rd5, %rd10;
	ld.local.u8 	%rs16, [%rd63];
	setp.ne.s16 	%p1, %rs16, 0;
	setp.lt.u32 	%p2, %r373, 64;
	and.pred  	%p3, %p1, %p2;
	add.s32 	%r373, %r373, 1;
	@%p3 bra 	$L__BB0_2;
	cvt.u32.u64 	%r88, %rd10;
	setp.eq.s32 	%p4, %r88, 0;
	@%p4 bra 	$L__BB0_11;
	and.b32  	%r3, %r88, 3;
	setp.lt.u32 	%p5, %r88, 4;
	mov.b32 	%r375, 0;
	@%p5 bra 	$L__BB0_7;
	and.b32  	%r375, %r88, 2147483644;
	and.b32  	%r92, %r88, -4;
	neg.s32 	%r374, %r92;
	mov.u64 	%rd173, %rd5;
	mov.u64 	%rd174, %rd2;
$L__BB0_6:
	ld.local.u32 	%r93, [%rd173];
	st.local.u32 	[%rd174], %r93;
	add.s32 	%r374, %r374, 4;
	add.s64 	%rd174, %rd174, 4;
	add.s64 	%rd173, %rd173, 4;
	setp.ne.s32 	%p6, %r374, 0;
	@%p6 bra 	$L__BB0_6;
$L__BB0_7:
	setp.eq.s32 	%p7, %r3, 0;
	@%p7 bra 	$L__BB0_11;
	cvt.u64.u32 	%rd64, %r375;
	add.s64 	%rd15, %rd5, %rd64;
	ld.local.u8 	%rs17, [%rd15];
	add.s64 	%rd16, %rd2, %rd64;
	st.local.u8 	[%rd16], %rs17;
	setp.eq.s32 	%p8, %r3, 1;
	@%p8 bra 	$L__BB0_11;
	ld.local.u8 	%rs18, [%rd15+1];
	st.local.u8 	[%rd16+1], %rs18;
	setp.eq.s32 	%p9, %r3, 2;
	@%p9 bra 	$L__BB0_11;
	ld.local.u8 	%rs19, [%rd15+2];
	st.local.u8 	[%rd16+2], %rs19;
$L__BB0_11:
	add.s64 	%rd65, %rd2, %rd10;
	mov.b16 	%rs20, 128;
	st.local.u8 	[%rd65], %rs20;
	cvt.u16.u64 	%rs21, %rd10;
	shl.b16 	%rs22, %rs21, 3;
	shr.u64 	%rd66, %rd10, 5;
	shr.u64 	%rd67, %rd10, 13;
	shr.u64 	%rd68, %rd10, 21;
	shr.u64 	%rd69, %rd10, 29;
	cvt.u32.u64 	%r99, %rd67;
	cvt.u32.u64 	%r100, %rd68;
	prmt.b32 	%r101, %r99, %r100, 0x3340U;
	cvt.u32.u16 	%r102, %rs22;
	cvt.u32.u64 	%r103, %rd66;
	prmt.b32 	%r104, %r102, %r103, 0x3340U;
	prmt.b32 	%r105, %r104, %r101, 0x5410U;
	mov.b32 	%r380, 0;
	prmt.b32 	%r106, %r380, 0, 0x3340U;
	cvt.u32.u64 	%r107, %rd69;
	prmt.b32 	%r108, %r107, 0, 0x3340U;
	prmt.b32 	%r109, %r108, %r106, 0x5410U;
	st.local.v2.b32 	[%rd2+56], {%r105, %r109};
	ld.local.v4.b32 	{%r110, %r111, %r112, %r113}, [%rd2];
	bfe.u32 	%r114, %r113, 24, 8;
	bfe.u32 	%r115, %r113, 16, 8;
	bfe.u32 	%r116, %r113, 8, 8;
	cvt.u16.u32 	%rs23, %r116;
	bfe.u32 	%r117, %r112, 24, 8;
	bfe.u32 	%r118, %r112, 16, 8;
	bfe.u32 	%r119, %r112, 8, 8;
	cvt.u16.u32 	%rs24, %r119;
	bfe.u32 	%r120, %r111, 24, 8;
	bfe.u32 	%r121, %r111, 16, 8;
	bfe.u32 	%r122, %r111, 8, 8;
	cvt.u16.u32 	%rs25, %r122;
	ld.local.u32 	%r123, [%rd2];
	bfe.u32 	%r124, %r111, 0, 8;
	and.b16  	%rs26, %rs25, 255;
	mul.wide.u16 	%r125, %rs26, 256;
	or.b32  	%r126, %r125, %r124;
	shl.b32 	%r127, %r121, 16;
	and.b32  	%r128, %r127, 16711680;
	or.b32  	%r129, %r126, %r128;
	shl.b32 	%r130, %r120, 24;
	or.b32  	%r131, %r129, %r130;
	bfe.u32 	%r132, %r112, 0, 8;
	and.b16  	%rs27, %rs24, 255;
	mul.wide.u16 	%r133, %rs27, 256;
	or.b32  	%r134, %r133, %r132;
	shl.b32 	%r135, %r118, 16;
	and.b32  	%r136, %r135, 16711680;
	or.b32  	%r137, %r134, %r136;
	shl.b32 	%r138, %r117, 24;
	or.b32  	%r139, %r137, %r138;
	bfe.u32 	%r140, %r113, 0, 8;
	and.b16  	%rs28, %rs23, 255;
	mul.wide.u16 	%r141, %rs28, 256;
	or.b32  	%r142, %r141, %r140;
	shl.b32 	%r143, %r115, 16;
	and.b32  	%r144, %r143, 16711680;
	or.b32  	%r145, %r142, %r144;
	shl.b32 	%r146, %r114, 24;
	or.b32  	%r147, %r145, %r146;
	st.local.v4.u32 	[%rd3], {%r123, %r131, %r139, %r147};
	ld.local.v4.b32 	{%r148, %r149, %r150, %r151}, [%rd2+16];
	bfe.u32 	%r152, %r151, 24, 8;
	bfe.u32 	%r153, %r151, 16, 8;
	bfe.u32 	%r154, %r151, 8, 8;
	cvt.u16.u32 	%rs29, %r154;
	bfe.u32 	%r155, %r150, 24, 8;
	bfe.u32 	%r156, %r150, 16, 8;
	bfe.u32 	%r157, %r150, 8, 8;
	cvt.u16.u32 	%rs30, %r157;
	bfe.u32 	%r158, %r149, 24, 8;
	bfe.u32 	%r159, %r149, 16, 8;
	bfe.u32 	%r160, %r149, 8, 8;
	cvt.u16.u32 	%rs31, %r160;
	ld.local.u32 	%r161, [%rd2+16];
	bfe.u32 	%r162, %r149, 0, 8;
	and.b16  	%rs32, %rs31, 255;
	mul.wide.u16 	%r163, %rs32, 256;
	or.b32  	%r164, %r163, %r162;
	shl.b32 	%r165, %r159, 16;
	and.b32  	%r166, %r165, 16711680;
	or.b32  	%r167, %r164, %r166;
	shl.b32 	%r168, %r158, 24;
	or.b32  	%r169, %r167, %r168;
	bfe.u32 	%r170, %r150, 0, 8;
	and.b16  	%rs33, %rs30, 255;
	mul.wide.u16 	%r171, %rs33, 256;
	or.b32  	%r172, %r171, %r170;
	shl.b32 	%r173, %r156, 16;
	and.b32  	%r174, %r173, 16711680;
	or.b32  	%r175, %r172, %r174;
	shl.b32 	%r176, %r155, 24;
	or.b32  	%r177, %r175, %r176;
	bfe.u32 	%r178, %r151, 0, 8;
	and.b16  	%rs34, %rs29, 255;
	mul.wide.u16 	%r179, %rs34, 256;
	or.b32  	%r180, %r179, %r178;
	shl.b32 	%r181, %r153, 16;
	and.b32  	%r182, %r181, 16711680;
	or.b32  	%r183, %r180, %r182;
	shl.b32 	%r184, %r152, 24;
	or.b32  	%r185, %r183, %r184;
	st.local.v4.u32 	[%rd3+16], {%r161, %r169, %r177, %r185};
	ld.local.v4.b32 	{%r186, %r187, %r188, %r189}, [%rd2+32];
	bfe.u32 	%r190, %r189, 24, 8;
	bfe.u32 	%r191, %r189, 16, 8;
	bfe.u32 	%r192, %r189, 8, 8;
	cvt.u16.u32 	%rs35, %r192;
	bfe.u32 	%r193, %r188, 24, 8;
	bfe.u32 	%r194, %r188, 16, 8;
	bfe.u32 	%r195, %r188, 8, 8;
	cvt.u16.u32 	%rs36, %r195;
	bfe.u32 	%r196, %r187, 24, 8;
	bfe.u32 	%r197, %r187, 16, 8;
	bfe.u32 	%r198, %r187, 8, 8;
	cvt.u16.u32 	%rs37, %r198;
	ld.local.u32 	%r199, [%rd2+32];
	bfe.u32 	%r200, %r187, 0, 8;
	and.b16  	%rs38, %rs37, 255;
	mul.wide.u16 	%r201, %rs38, 256;
	or.b32  	%r202, %r201, %r200;
	shl.b32 	%r203, %r197, 16;
	and.b32  	%r204, %r203, 16711680;
	or.b32  	%r205, %r202, %r204;
	shl.b32 	%r206, %r196, 24;
	or.b32  	%r207, %r205, %r206;
	bfe.u32 	%r208, %r188, 0, 8;
	and.b16  	%rs39, %rs36, 255;
	mul.wide.u16 	%r209, %rs39, 256;
	or.b32  	%r210, %r209, %r208;
	shl.b32 	%r211, %r194, 16;
	and.b32  	%r212, %r211, 16711680;
	or.b32  	%r213, %r210, %r212;
	shl.b32 	%r214, %r193, 24;
	or.b32  	%r215, %r213, %r214;
	bfe.u32 	%r216, %r189, 0, 8;
	and.b16  	%rs40, %rs35, 255;
	mul.wide.u16 	%r217, %rs40, 256;
	or.b32  	%r218, %r217, %r216;
	shl.b32 	%r219, %r191, 16;
	and.b32  	%r220, %r219, 16711680;
	or.b32  	%r221, %r218, %r220;
	shl.b32 	%r222, %r190, 24;
	or.b32  	%r223, %r221, %r222;
	st.local.v4.u32 	[%rd3+32], {%r199, %r207, %r215, %r223};
	ld.local.v2.b32 	{%r224, %r225}, [%rd2+48];
	bfe.u32 	%r226, %r225, 24, 8;
	bfe.u32 	%r227, %r225, 16, 8;
	bfe.u32 	%r228, %r225, 8, 8;
	cvt.u16.u32 	%rs41, %r228;
	ld.local.u32 	%r229, [%rd2+48];
	bfe.u32 	%r230, %r225, 0, 8;
	and.b16  	%rs42, %rs41, 255;
	mul.wide.u16 	%r231, %rs42, 256;
	or.b32  	%r232, %r231, %r230;
	shl.b32 	%r233, %r227, 16;
	and.b32  	%r234, %r233, 16711680;
	or.b32  	%r235, %r232, %r234;
	shl.b32 	%r236, %r226, 24;
	or.b32  	%r237, %r235, %r236;
	and.b32  	%r238, %r102, 248;
	shl.b32 	%r239, %r103, 8;
	and.b32  	%r240, %r239, 65280;
	or.b32  	%r241, %r240, %r238;
	shl.b32 	%r242, %r99, 16;
	and.b32  	%r243, %r242, 16711680;
	or.b32  	%r244, %r241, %r243;
	shl.b32 	%r245, %r100, 24;
	or.b32  	%r246, %r244, %r245;
	st.local.v4.u32 	[%rd3+48], {%r229, %r237, %r246, %r107};
	mov.b32 	%r247, 22;
	mov.b32 	%r248, 17;
	mov.b32 	%r249, 12;
	mov.b32 	%r250, 7;
	st.local.v4.u32 	[%rd4], {%r250, %r249, %r248, %r247};
	st.local.v4.u32 	[%rd4+16], {%r250, %r249, %r248, %r247};
	st.local.v4.u32 	[%rd4+32], {%r250, %r249, %r248, %r247};
	st.local.v4.u32 	[%rd4+48], {%r250, %r249, %r248, %r247};
	mov.b32 	%r251, 20;
	mov.b32 	%r252, 14;
	mov.b32 	%r253, 9;
	mov.b32 	%r254, 5;
	st.local.v4.u32 	[%rd4+64], {%r254, %r253, %r252, %r251};
	st.local.v4.u32 	[%rd4+80], {%r254, %r253, %r252, %r251};
	st.local.v4.u32 	[%rd4+96], {%r254, %r253, %r252, %r251};
	st.local.v4.u32 	[%rd4+112], {%r254, %r253, %r252, %r251};
	mov.b32 	%r255, 23;
	mov.b32 	%r256, 16;
	mov.b32 	%r257, 11;
	mov.b32 	%r258, 4;
	st.local.v4.u32 	[%rd4+128], {%r258, %r257, %r256, %r255};
	st.local.v4.u32 	[%rd4+144], {%r258, %r257, %r256, %r255};
	st.local.v4.u32 	[%rd4+160], {%r258, %r257, %r256, %r255};
	st.local.v4.u32 	[%rd4+176], {%r258, %r257, %r256, %r255};
	mov.b32 	%r259, 21;
	mov.b32 	%r260, 15;
	mov.b32 	%r261, 10;
	mov.b32 	%r262, 6;
	st.local.v4.u32 	[%rd4+192], {%r262, %r261, %r260, %r259};
	st.local.v4.u32 	[%rd4+208], {%r262, %r261, %r260, %r259};
	st.local.v4.u32 	[%rd4+224], {%r262, %r261, %r260, %r259};
	st.local.v4.u32 	[%rd4+240], {%r262, %r261, %r260, %r259};
	mov.b32 	%r379, 271733878;
	mov.b32 	%r378, -1732584194;
	mov.b32 	%r377, -271733879;
	mov.b32 	%r376, 1732584193;
$L__BB0_12:
	setp.gt.u32 	%p10, %r380, 15;
	@%p10 bra 	$L__BB0_14;
	and.b32  	%r272, %r377, %r378;
	not.b32 	%r273, %r377;
	and.b32  	%r274, %r379, %r273;
	or.b32  	%r381, %r272, %r274;
	mov.u32 	%r382, %r380;
	bra.uni 	$L__BB0_19;
$L__BB0_14:
	setp.gt.u32 	%p11, %r380, 31;
	@%p11 bra 	$L__BB0_16;
	and.b32  	%r268, %r377, %r379;
	not.b32 	%r269, %r379;
	and.b32  	%r270, %r378, %r269;
	or.b32  	%r381, %r268, %r270;
	mad.lo.s32 	%r271, %r380, 5, 1;
	and.b32  	%r382, %r271, 13;
	bra.uni 	$L__BB0_19;
$L__BB0_16:
	setp.gt.u32 	%p12, %r380, 47;
	@%p12 bra 	$L__BB0_18;
	xor.b32  	%r266, %r378, %r379;
	xor.b32  	%r381, %r266, %r377;
	mad.lo.s32 	%r267, %r380, 3, 5;
	and.b32  	%r382, %r267, 13;
	bra.uni 	$L__BB0_19;
$L__BB0_18:
	not.b32 	%r263, %r379;
	or.b32  	%r264, %r377, %r263;
	xor.b32  	%r381, %r264, %r378;
	mul.lo.s32 	%r265, %r380, 7;
	and.b32  	%r382, %r265, 12;
$L__BB0_19:
	add.s32 	%r275, %r381, %r376;
	mul.wide.u32 	%rd70, %r380, 4;
	mov.u64 	%rd71, K;
	add.s64 	%rd17, %rd71, %rd70;
	ld.const.u32 	%r276, [%rd17];
	add.s32 	%r277, %r275, %r276;
	mul.wide.u32 	%rd72, %r382, 4;
	add.s64 	%rd73, %rd3, %rd72;
	ld.local.u32 	%r278, [%rd73];
	add.s32 	%r279, %r277, %r278;
	add.s64 	%rd18, %rd4, %rd70;
	ld.local.u32 	%r280, [%rd18];
	shl.b32 	%r281, %r279, %r280;
	sub.s32 	%r282, 32, %r280;
	shr.u32 	%r283, %r279, %r282;
	add.s32 	%r284, %r281, %r377;
	add.s32 	%r376, %r284, %r283;
	add.s32 	%r384, %r380, 1;
	setp.lt.u32 	%p13, %r380, 15;
	@%p13 bra 	$L__BB0_25;
	setp.lt.u32 	%p14, %r380, 31;
	@%p14 bra 	$L__BB0_24;
	setp.lt.u32 	%p15, %r380, 47;
	@%p15 bra 	$L__BB0_23;
	not.b32 	%r285, %r378;
	or.b32  	%r286, %r376, %r285;
	xor.b32  	%r383, %r286, %r377;
	mul.lo.s32 	%r287, %r384, 7;
	and.b32  	%r384, %r287, 15;
	bra.uni 	$L__BB0_26;
$L__BB0_23:
	xor.b32  	%r288, %r377, %r378;
	xor.b32  	%r383, %r288, %r376;
	mad.lo.s32 	%r289, %r384, 3, 5;
	and.b32  	%r384, %r289, 12;
	bra.uni 	$L__BB0_26;
$L__BB0_24:
	and.b32  	%r290, %r376, %r378;
	not.b32 	%r291, %r378;
	and.b32  	%r292, %r377, %r291;
	or.b32  	%r383, %r290, %r292;
	mad.lo.s32 	%r293, %r384, 5, 1;
	and.b32  	%r384, %r293, 14;
	bra.uni 	$L__BB0_26;
$L__BB0_25:
	and.b32  	%r294, %r376, %r377;
	not.b32 	%r295, %r376;
	and.b32  	%r296, %r378, %r295;
	or.b32  	%r383, %r294, %r296;
$L__BB0_26:
	add.s32 	%r297, %r383, %r379;
	ld.const.u32 	%r298, [%rd17+4];
	add.s32 	%r299, %r297, %r298;
	mul.wide.u32 	%rd74, %r384, 4;
	add.s64 	%rd75, %rd3, %rd74;
	ld.local.u32 	%r300, [%rd75];
	add.s32 	%r301, %r299, %r300;
	ld.local.u32 	%r302, [%rd18+4];
	shl.b32 	%r303, %r301, %r302;
	sub.s32 	%r304, 32, %r302;
	shr.u32 	%r305, %r301, %r304;
	add.s32 	%r306, %r303, %r376;
	add.s32 	%r379, %r306, %r305;
	add.s32 	%r386, %r380, 2;
	setp.lt.u32 	%p16, %r380, 14;
	@%p16 bra 	$L__BB0_32;
	setp.lt.u32 	%p17, %r380, 30;
	@%p17 bra 	$L__BB0_31;
	setp.lt.u32 	%p18, %r380, 46;
	@%p18 bra 	$L__BB0_30;
	not.b32 	%r307, %r377;
	or.b32  	%r308, %r379, %r307;
	xor.b32  	%r385, %r308, %r376;
	mul.lo.s32 	%r309, %r386, 7;
	and.b32  	%r386, %r309, 14;
	bra.uni 	$L__BB0_33;
$L__BB0_30:
	xor.b32  	%r310, %r376, %r377;
	xor.b32  	%r385, %r310, %r379;
	mad.lo.s32 	%r311, %r386, 3, 5;
	and.b32  	%r386, %r311, 15;
	bra.uni 	$L__BB0_33;
$L__BB0_31:
	and.b32  	%r312, %r379, %r377;
	not.b32 	%r313, %r377;
	and.b32  	%r314, %r376, %r313;
	or.b32  	%r385, %r312, %r314;
	mad.lo.s32 	%r315, %r386, 5, 1;
	and.b32  	%r386, %r315, 15;
	bra.uni 	$L__BB0_33;
$L__BB0_32:
	and.b32  	%r316, %r379, %r376;
	not.b32 	%r317, %r379;
	and.b32  	%r318, %r377, %r317;
	or.b32  	%r385, %r316, %r318;
$L__BB0_33:
	add.s32 	%r319, %r385, %r378;
	ld.const.u32 	%r320, [%rd17+8];
	add.s32 	%r321, %r319, %r320;
	mul.wide.u32 	%rd76, %r386, 4;
	add.s64 	%rd77, %rd3, %rd76;
	ld.local.u32 	%r322, [%rd77];
	add.s32 	%r323, %r321, %r322;
	ld.local.u32 	%r324, [%rd18+8];
	shl.b32 	%r325, %r323, %r324;
	sub.s32 	%r326, 32, %r324;
	shr.u32 	%r327, %r323, %r326;
	add.s32 	%r328, %r325, %r379;
	add.s32 	%r378, %r328, %r327;
	add.s32 	%r388, %r380, 3;
	setp.lt.u32 	%p19, %r380, 13;
	@%p19 bra 	$L__BB0_39;
	setp.lt.u32 	%p20, %r380, 29;
	@%p20 bra 	$L__BB0_38;
	setp.lt.u32 	%p21, %r380, 45;
	@%p21 bra 	$L__BB0_37;
	not.b32 	%r329, %r376;
	or.b32  	%r330, %r378, %r329;
	xor.b32  	%r387, %r330, %r379;
	mul.lo.s32 	%r331, %r388, 7;
	and.b32  	%r388, %r331, 13;
	bra.uni 	$L__BB0_40;
$L__BB0_37:
	xor.b32  	%r332, %r379, %r376;
	xor.b32  	%r387, %r332, %r378;
	mad.lo.s32 	%r333, %r388, 3, 5;
	and.b32  	%r388, %r333, 14;
	bra.uni 	$L__BB0_40;
$L__BB0_38:
	and.b32  	%r334, %r378, %r376;
	not.b32 	%r335, %r376;
	and.b32  	%r336, %r379, %r335;
	or.b32  	%r387, %r334, %r336;
	mad.lo.s32 	%r337, %r388, 5, 1;
	and.b32  	%r388, %r337, 12;
	bra.uni 	$L__BB0_40;
$L__BB0_39:
	and.b32  	%r338, %r378, %r379;
	not.b32 	%r339, %r378;
	and.b32  	%r340, %r376, %r339;
	or.b32  	%r387, %r338, %r340;
$L__BB0_40:
	add.s32 	%r341, %r387, %r377;
	ld.const.u32 	%r342, [%rd17+12];
	add.s32 	%r343, %r341, %r342;
	mul.wide.u32 	%rd78, %r388, 4;
	add.s64 	%rd79, %rd3, %rd78;
	ld.local.u32 	%r344, [%rd79];
	add.s32 	%r345, %r343, %r344;
	ld.local.u32 	%r346, [%rd18+12];
	shl.b32 	%r347, %r345, %r346;
	sub.s32 	%r348, 32, %r346;
	shr.u32 	%r349, %r345, %r348;
	add.s32 	%r350, %r347, %r378;
	add.s32 	%r377, %r350, %r349;
	add.s32 	%r380, %r380, 4;
	setp.ne.s32 	%p22, %r380, 64;
	@%p22 bra 	$L__BB0_12;
	add.s32 	%r351, %r376, 1732584193;
	cvt.u64.u32 	%rd81, %r351;
	add.s32 	%r352, %r377, -271733879;
	cvt.u64.u32 	%rd82, %r352;
	add.s32 	%r353, %r378, -1732584194;
	cvt.u64.u32 	%rd83, %r353;
	add.s32 	%r354, %r379, 271733878;
	cvt.u64.u32 	%rd84, %r354;
	cvt.u16.u32 	%rs44, %r351;
	and.b16  	%rs45, %rs44, 240;
	shr.u32 	%r355, %r351, 8;
	cvt.u64.u32 	%rd85, %r355;
	cvt.u16.u32 	%rs46, %r355;
	and.b16  	%rs47, %rs46, 240;
	shr.u32 	%r356, %r351, 16;
	cvt.u64.u32 	%rd86, %r356;
	{ .reg .b16 tmp; mov.b32 {tmp, %rs48}, %r351; }
	and.b16  	%rs49, %rs48, 240;
	shr.u32 	%r357, %r351, 24;
	cvt.u64.u32 	%rd87, %r357;
	cvt.u16.u32 	%rs50, %r352;
	and.b16  	%rs51, %rs50, 240;
	shr.u32 	%r358, %r352, 8;
	cvt.u64.u32 	%rd88, %r358;
	cvt.u16.u32 	%rs52, %r358;
	and.b16  	%rs53, %rs52, 240;
	shr.u32 	%r359, %r352, 16;
	cvt.u64.u32 	%rd89, %r359;
	{ .reg .b16 tmp; mov.b32 {tmp, %rs54}, %r352; }
	and.b16  	%rs55, %rs54, 240;
	shr.u32 	%r360, %r352, 24;
	cvt.u64.u32 	%rd90, %r360;
	cvt.u16.u32 	%rs56, %r353;
	and.b16  	%rs57, %rs56, 240;
	shr.u32 	%r361, %r353, 8;
	cvt.u64.u32 	%rd91, %r361;
	cvt.u16.u32 	%rs58, %r361;
	and.b16  	%rs59, %rs58, 240;
	shr.u32 	%r362, %r353, 16;
	cvt.u64.u32 	%rd92, %r362;
	{ .reg .b16 tmp; mov.b32 {tmp, %rs60}, %r353; }
	and.b16  	%rs61, %rs60, 240;
	shr.u32 	%r363, %r353, 24;
	cvt.u64.u32 	%rd93, %r363;
	cvt.u16.u32 	%rs62, %r354;
	and.b16  	%rs63, %rs62, 240;
	shr.u32 	%r364, %r354, 8;
	cvt.u64.u32 	%rd94, %r364;
	cvt.u16.u32 	%rs64, %r364;
	and.b16  	%rs65, %rs64, 240;
	shr.u32 	%r365, %r354, 16;
	cvt.u64.u32 	%rd95, %r365;
	{ .reg .b16 tmp; mov.b32 {tmp, %rs66}, %r354; }
	and.b16  	%rs67, %rs66, 240;
	shr.u32 	%r366, %r354, 24;
	cvt.u64.u32 	%rd96, %r366;
	shr.u16 	%rs68, %rs45, 4;
	cvt.u64.u16 	%rd97, %rs68;
	mov.u64 	%rd98, $str;
	add.s64 	%rd99, %rd98, %rd97;
	ld.global.nc.u8 	%rs69, [%rd99];
	cvt.u16.u8 	%rs147, %rs69;
	st.local.u8 	[%rd6], %rs147;
	and.b64  	%rd100, %rd81, 15;
	add.s64 	%rd101, %rd98, %rd100;
	ld.global.nc.u8 	%rs70, [%rd101];
	cvt.u16.u8 	%rs71, %rs70;
	st.local.u8 	[%rd6+1], %rs71;
	shr.u16 	%rs72, %rs47, 4;
	cvt.u64.u16 	%rd102, %rs72;
	add.s64 	%rd103, %rd98, %rd102;
	ld.global.nc.u8 	%rs73, [%rd103];
	cvt.u16.u8 	%rs74, %rs73;
	st.local.u8 	[%rd6+2], %rs74;
	and.b64  	%rd104, %rd85, 15;
	add.s64 	%rd105, %rd98, %rd104;
	ld.global.nc.u8 	%rs75, [%rd105];
	cvt.u16.u8 	%rs76, %rs75;
	st.local.u8 	[%rd6+3], %rs76;
	shr.u16 	%rs77, %rs49, 4;
	cvt.u64.u16 	%rd106, %rs77;
	add.s64 	%rd107, %rd98, %rd106;
	ld.global.nc.u8 	%rs78, [%rd107];
	cvt.u16.u8 	%rs79, %rs78;
	st.local.u8 	[%rd6+4], %rs79;
	and.b64  	%rd108, %rd86, 15;
	add.s64 	%rd109, %rd98, %rd108;
	ld.global.nc.u8 	%rs80, [%rd109];
	cvt.u16.u8 	%rs81, %rs80;
	st.local.u8 	[%rd6+5], %rs81;
	shr.u32 	%r367, %r351, 28;
	cvt.u64.u32 	%rd110, %r367;
	add.s64 	%rd111, %rd98, %rd110;
	ld.global.nc.u8 	%rs82, [%rd111];
	cvt.u16.u8 	%rs83, %rs82;
	st.local.u8 	[%rd6+6], %rs83;
	and.b64  	%rd112, %rd87, 15;
	add.s64 	%rd113, %rd98, %rd112;
	ld.global.nc.u8 	%rs84, [%rd113];
	cvt.u16.u8 	%rs85, %rs84;
	st.local.u8 	[%rd6+7], %rs85;
	shr.u16 	%rs86, %rs51, 4;
	cvt.u64.u16 	%rd114, %rs86;
	add.s64 	%rd115, %rd98, %rd114;
	ld.global.nc.u8 	%rs87, [%rd115];
	cvt.u16.u8 	%rs88, %rs87;
	st.local.u8 	[%rd6+8], %rs88;
	and.b64  	%rd116, %rd82, 15;
	add.s64 	%rd117, %rd98, %rd116;
	ld.global.nc.u8 	%rs89, [%rd117];
	cvt.u16.u8 	%rs90, %rs89;
	st.local.u8 	[%rd6+9], %rs90;
	shr.u16 	%rs91, %rs53, 4;
	cvt.u64.u16 	%rd118, %rs91;
	add.s64 	%rd119, %rd98, %rd118;
	ld.global.nc.u8 	%rs92, [%rd119];
	cvt.u16.u8 	%rs93, %rs92;
	st.local.u8 	[%rd6+10], %rs93;
	and.b64  	%rd120, %rd88, 15;
	add.s64 	%rd121, %rd98, %rd120;
	ld.global.nc.u8 	%rs94, [%rd121];
	cvt.u16.u8 	%rs95, %rs94;
	st.local.u8 	[%rd6+11], %rs95;
	shr.u16 	%rs96, %rs55, 4;
	cvt.u64.u16 	%rd122, %rs96;
	add.s64 	%rd123, %rd98, %rd122;
	ld.global.nc.u8 	%rs97, [%rd123];
	cvt.u16.u8 	%rs98, %rs97;
	st.local.u8 	[%rd6+12], %rs98;
	and.b64  	%rd124, %rd89, 15;
	add.s64 	%rd125, %rd98, %rd124;
	ld.global.nc.u8 	%rs99, [%rd125];
	cvt.u16.u8 	%rs100, %rs99;
	st.local.u8 	[%rd6+13], %rs100;
	shr.u32 	%r368, %r352, 28;
	cvt.u64.u32 	%rd126, %r368;
	add.s64 	%rd127, %rd98, %rd126;
	ld.global.nc.u8 	%rs101, [%rd127];
	cvt.u16.u8 	%rs102, %rs101;
	st.local.u8 	[%rd6+14], %rs102;
	and.b64  	%rd128, %rd90, 15;
	add.s64 	%rd129, %rd98, %rd128;
	ld.global.nc.u8 	%rs103, [%rd129];
	cvt.u16.u8 	%rs104, %rs103;
	st.local.u8 	[%rd6+15], %rs104;
	shr.u16 	%rs105, %rs57, 4;
	cvt.u64.u16 	%rd130, %rs105;
	add.s64 	%rd131, %rd98, %rd130;
	ld.global.nc.u8 	%rs106, [%rd131];
	cvt.u16.u8 	%rs107, %rs106;
	st.local.u8 	[%rd6+16], %rs107;
	and.b64  	%rd132, %rd83, 15;
	add.s64 	%rd133, %rd98, %rd132;
	ld.global.nc.u8 	%rs108, [%rd133];
	cvt.u16.u8 	%rs109, %rs108;
	st.local.u8 	[%rd6+17], %rs109;
	shr.u16 	%rs110, %rs59, 4;
	cvt.u64.u16 	%rd134, %rs110;
	add.s64 	%rd135, %rd98, %rd134;
	ld.global.nc.u8 	%rs111, [%rd135];
	cvt.u16.u8 	%rs112, %rs111;
	st.local.u8 	[%rd6+18], %rs112;
	and.b64  	%rd136, %rd91, 15;
	add.s64 	%rd137, %rd98, %rd136;
	ld.global.nc.u8 	%rs113, [%rd137];
	cvt.u16.u8 	%rs114, %rs113;
	st.local.u8 	[%rd6+19], %rs114;
	shr.u16 	%rs115, %rs61, 4;
	cvt.u64.u16 	%rd138, %rs115;
	add.s64 	%rd139, %rd98, %rd138;
	ld.global.nc.u8 	%rs116, [%rd139];
	cvt.u16.u8 	%rs117, %rs116;
	st.local.u8 	[%rd6+20], %rs117;
	and.b64  	%rd140, %rd92, 15;
	add.s64 	%rd141, %rd98, %rd140;
	ld.global.nc.u8 	%rs118, [%rd141];
	cvt.u16.u8 	%rs119, %rs118;
	st.local.u8 	[%rd6+21], %rs119;
	shr.u32 	%r369, %r353, 28;
	cvt.u64.u32 	%rd142, %r369;
	add.s64 	%rd143, %rd98, %rd142;
	ld.global.nc.u8 	%rs120, [%rd143];
	cvt.u16.u8 	%rs121, %rs120;
	st.local.u8 	[%rd6+22], %rs121;
	and.b64  	%rd144, %rd93, 15;
	add.s64 	%rd145, %rd98, %rd144;
	ld.global.nc.u8 	%rs122, [%rd145];
	cvt.u16.u8 	%rs123, %rs122;
	st.local.u8 	[%rd6+23], %rs123;
	shr.u16 	%rs124, %rs63, 4;
	cvt.u64.u16 	%rd146, %rs124;
	add.s64 	%rd147, %rd98, %rd146;
	ld.global.nc.u8 	%rs125, [%rd147];
	cvt.u16.u8 	%rs126, %rs125;
	st.local.u8 	[%rd6+24], %rs126;
	and.b64  	%rd148, %rd84, 15;
	add.s64 	%rd149, %rd98, %rd148;
	ld.global.nc.u8 	%rs127, [%rd149];
	cvt.u16.u8 	%rs128, %rs127;
	st.local.u8 	[%rd6+25], %rs128;
	shr.u16 	%rs129, %rs65, 4;
	cvt.u64.u16 	%rd150, %rs129;
	add.s64 	%rd151, %rd98, %rd150;
	ld.global.nc.u8 	%rs130, [%rd151];
	cvt.u16.u8 	%rs131, %rs130;
	st.local.u8 	[%rd6+26], %rs131;
	and.b64  	%rd152, %rd94, 15;
	add.s64 	%rd153, %rd98, %rd152;
	ld.global.nc.u8 	%rs132, [%rd153];
	cvt.u16.u8 	%rs133, %rs132;
	st.local.u8 	[%rd6+27], %rs133;
	shr.u16 	%rs134, %rs67, 4;
	cvt.u64.u16 	%rd154, %rs134;
	add.s64 	%rd155, %rd98, %rd154;
	ld.global.nc.u8 	%rs135, [%rd155];
	cvt.u16.u8 	%rs136, %rs135;
	st.local.u8 	[%rd6+28], %rs136;
	and.b64  	%rd156, %rd95, 15;
	add.s64 	%rd157, %rd98, %rd156;
	ld.global.nc.u8 	%rs137, [%rd157];
	cvt.u16.u8 	%rs138, %rs137;
	st.local.u8 	[%rd6+29], %rs138;
	shr.u32 	%r370, %r354, 28;
	cvt.u64.u32 	%rd158, %r370;
	add.s64 	%rd159, %rd98, %rd158;
	ld.global.nc.u8 	%rs139, [%rd159];
	cvt.u16.u8 	%rs140, %rs139;
	st.local.u8 	[%rd6+30], %rs140;
	and.b64  	%rd160, %rd96, 15;
	add.s64 	%rd161, %rd98, %rd160;
	ld.global.nc.u8 	%rs141, [%rd161];
	cvt.u16.u8 	%rs142, %rs141;
	st.local.u8 	[%rd6+31], %rs142;
	mov.b16 	%rs43, 0;
	st.local.u8 	[%rd6+32], %rs43;
	setp.eq.s16 	%p23, %rs147, 0;
	mov.b64 	%rd176, 0;
	mov.u16 	%rs148, %rs43;
	@%p23 bra 	$L__BB0_46;
	mov.b64 	%rd176, 0;
	bra.uni 	$L__BB0_44;
$L__BB0_43:
	add.s64 	%rd19, %rd176, 1;
	add.s64 	%rd164, %rd6, %rd176;
	ld.local.u8 	%rs147, [%rd164+1];
	setp.eq.s16 	%p26, %rs147, 0;
	mov.u64 	%rd176, %rd19;
	mov.u16 	%rs148, %rs43;
	@%p26 bra 	$L__BB0_46;
$L__BB0_44:
	add.s64 	%rd163, %rd1, %rd176;
	ld.global.u8 	%rs4, [%rd163];
	setp.eq.s16 	%p24, %rs4, 0;
	mov.u16 	%rs148, %rs147;
	@%p24 bra 	$L__BB0_46;
	and.b16  	%rs143, %rs147, 255;
	setp.eq.s16 	%p25, %rs143, %rs4;
	@%p25 bra 	$L__BB0_43;
	bra.uni 	$L__BB0_48;
$L__BB0_46:
	add.s64 	%rd165, %rd1, %rd176;
	ld.global.u8 	%rs145, [%rd165];
	and.b16  	%rs146, %rs148, 255;
	setp.ne.s16 	%p27, %rs146, %rs145;
	@%p27 bra 	$L__BB0_48;
	add.u64 	%rd166, %SP, 432;
	add.u64 	%rd167, %SPL, 432;
	add.u64 	%rd168, %SP, 392;
	add.u64 	%rd169, %SP, 384;
	st.local.v2.u64 	[%rd167], {%rd169, %rd168};
	mov.u64 	%rd170, $str$1;
	cvta.global.u64 	%rd171, %rd170;
	{ // callseq 0, 0
	.param .b64 param0;
	st.param.b64 	[param0], %rd171;
	.param .b64 param1;
	st.param.b64 	[param1], %rd166;
	.param .b32 retval0;
	call.uni (retval0), 
	vprintf, 
	(
	param0, 
	param1
	);
	ld.param.b32 	%r371, [retval0];
	} // callseq 0
$L__BB0_48:
	add.s64 	%rd172, %rd172, %rd7;
	setp.lt.u64 	%p28, %rd172, 3521614606208;
	@%p28 bra 	$L__BB0_1;
	ret;

}


// ===== COMPILED SASS (sm_100) =====

	.target	sm_100

	.elftype	@"ET_EXEC"


//--------------------- .note.nv.tkinfo           --------------------------
	.section	.note.nv.tkinfo,"",@"SHT_NOTE"
	.sectionflags	@"SHF_NOTE_NV_TKINFO"
	.tkinfo
        /*0018*/ 	.word	0x00000002
        /*0030*/ 	.string	""
        /*0030*/ 	.string	"ptxas"
        /*0030*/ 	.string	"Cuda compilation tools, release 13.0, V13.0.88"
        /*0030*/ 	.string	"Build cuda_13.0.r13.0/compiler.36424714_0"
        /*0030*/ 	.string	"-arch sm_100 -m 64 "



//--------------------- .note.nv.cuinfo           --------------------------
	.section	.note.nv.cuinfo,"",@"SHT_NOTE"
	.sectionflags	@"SHF_NOTE_NV_CUINFO"
        /*0018*/ 	.short	0x0002
        /*001a*/ 	.short	0x0064
        /*001c*/ 	.short	0x0082
	.zero		2


//--------------------- .nv.info                  --------------------------
	.section	.nv.info,"",@"SHT_CUDA_INFO"
	.align	4


	//----- nvinfo : EIATTR_REGCOUNT
	.align		4
        /*0000*/ 	.byte	0x04, 0x2f
        /*0002*/ 	.short	(.L_5 - .L_4)
	.align		4
.L_4:
        /*0004*/ 	.word	index@(_Z6brute7PKc)
        /*0008*/ 	.word	0x0000002b


	//----- nvinfo : EIATTR_FRAME_SIZE
	.align		4
.L_5:
        /*000c*/ 	.byte	0x04, 0x11
        /*000e*/ 	.short	(.L_7 - .L_6)
	.align		4
.L_6:
        /*0010*/ 	.word	index@(_Z6brute7PKc)
        /*0014*/ 	.word	0x000001c0


	//----- nvinfo : EIATTR_MIN_STACK_SIZE
	.align		4
.L_7:
        /*0018*/ 	.byte	0x04, 0x12
        /*001a*/ 	.short	(.L_9 - .L_8)
	.align		4
.L_8:
        /*001c*/ 	.word	index@(_Z6brute7PKc)
        /*0020*/ 	.word	0x000001c0
.L_9:


//--------------------- .nv.compat                --------------------------
	.section	.nv.compat,"",@"SHT_CUDA_COMPAT_INFO"
	.align	4
        /*0000*/ 	.byte	0x02, 0x09, 0x00, 0x00, 0x02, 0x02, 0x01, 0x00, 0x02, 0x05, 0x05, 0x00, 0x03, 0x07, 0x01, 0x01
        /*0010*/ 	.byte	0x02, 0x03, 0x00, 0x00, 0x02, 0x06, 0x01, 0x00, 0x04, 0x0b, 0x08, 0x00, 0x09, 0x00, 0x00, 0x00
        /*0020*/ 	.byte	0x00, 0x00, 0x00, 0x00


//--------------------- .nv.info._Z6brute7PKc     --------------------------
	.section	.nv.info._Z6brute7PKc,"",@"SHT_CUDA_INFO"
	.sectionflags	@""
	.align	4


	//----- nvinfo : EIATTR_CUDA_API_VERSION
	.align		4
        /*0000*/ 	.byte	0x04, 0x37
        /*0002*/ 	.short	(.L_11 - .L_10)
.L_10:
        /*0004*/ 	.word	0x00000082


	//----- nvinfo : EIATTR_KPARAM_INFO
	.align		4
.L_11:
        /*0008*/ 	.byte	0x04, 0x17
        /*000a*/ 	.short	(.L_13 - .L_12)
.L_12:
        /*000c*/ 	.word	0x00000000
        /*0010*/ 	.short	0x0000
        /*0012*/ 	.short	0x0000
        /*0014*/ 	.byte	0x00, 0xf5, 0x21, 0x00


	//----- nvinfo : EIATTR_SPARSE_MMA_MASK
	.align		4
.L_13:
        /*0018*/ 	.byte	0x03, 0x50
        /*001a*/ 	.short	0x0000


	//----- nvinfo : EIATTR_MAXREG_COUNT
	.align		4
        /*001c*/ 	.byte	0x03, 0x1b
        /*001e*/ 	.short	0x00ff


	//----- nvinfo : EIATTR_EXTERNS
	.align		4
        /*0020*/ 	.byte	0x04, 0x0f
        /*0022*/ 	.short	(.L_15 - .L_14)


	//   ....[0]....
	.align		4
.L_14:
        /*0024*/ 	.word	index@(vprintf)


	//----- nvinfo : EIATTR_MERCURY_ISA_VERSION
	.align		4
.L_15:
        /*0028*/ 	.byte	0x03, 0x5f
        /*002a*/ 	.short	0x0101


	//----- nvinfo : EIATTR_VRC_CTA_INIT_COUNT
	.align		4
        /*002c*/ 	.byte	0x02, 0x4a
	.zero		1
	.zero		1


	//----- nvinfo : EIATTR_SYSCALL_OFFSETS
	.align		4
        /*0030*/ 	.byte	0x04, 0x46
        /*0032*/ 	.short	(.L_17 - .L_16)


	//   ....[0]....
.L_16:
        /*0034*/ 	.word	0x00004520


	//----- nvinfo : EIATTR_EXIT_INSTR_OFFSETS
	.align		4
.L_17:
        /*0038*/ 	.byte	0x04, 0x1c
        /*003a*/ 	.short	(.L_19 - .L_18)


	//   ....[0]....
.L_18:
        /*003c*/ 	.word	0x00004560


	//----- nvinfo : EIATTR_CRS_STACK_SIZE
	.align		4
.L_19:
        /*0040*/ 	.byte	0x04, 0x1e
        /*0042*/ 	.short	(.L_21 - .L_20)
.L_20:
        /*0044*/ 	.word	0x00000000


	//----- nvinfo : EIATTR_CBANK_PARAM_SIZE
	.align		4
.L_21:
        /*0048*/ 	.byte	0x03, 0x19
        /*004a*/ 	.short	0x0008


	//----- nvinfo : EIATTR_PARAM_CBANK
	.align		4
        /*004c*/ 	.byte	0x04, 0x0a
        /*004e*/ 	.short	(.L_23 - .L_22)
	.align		4
.L_22:
        /*0050*/ 	.word	index@(.nv.constant0._Z6brute7PKc)
        /*0054*/ 	.short	0x0380
        /*0056*/ 	.short	0x0008


	//----- nvinfo : EIATTR_SW_WAR
	.align		4
.L_23:
        /*0058*/ 	.byte	0x04, 0x36
        /*005a*/ 	.short	(.L_25 - .L_24)
.L_24:
        /*005c*/ 	.word	0x00000008
.L_25:


//--------------------- .nv.callgraph             --------------------------
	.section	.nv.callgraph,"",@"SHT_CUDA_CALLGRAPH"
	.align	4
	.sectionentsize	8
	.align		4
        /*0000*/ 	.word	0x00000000
	.align		4
        /*0004*/ 	.word	0xffffffff
	.align		4
        /*0008*/ 	.word	index@(_Z6brute7PKc)
	.align		4
        /*000c*/ 	.word	index@(vprintf)
	.align		4
        /*0010*/ 	.word	0x00000000
	.align		4
        /*0014*/ 	.word	0xfffffffe
	.align		4
        /*0018*/ 	.word	0x00000000
	.align		4
        /*001c*/ 	.word	0xfffffffd
	.align		4
        /*0020*/ 	.word	0x00000000
	.align		4
        /*0024*/ 	.word	0xfffffffc


//--------------------- .nv.constant4             --------------------------
	.section	.nv.constant4,"a",@progbits
	.align	8
	.align		8
.nv.constant4:
        /*0000*/ 	.dword	vprintf
	.align		8
        /*0008*/ 	.dword	$str
	.align		8
        /*0010*/ 	.dword	$str$1


//--------------------- .nv.constant3             --------------------------
	.section	.nv.constant3,"a",@progbits
	.align	4
.nv.constant3:
	.type		d_CHARSET,@object
	.size		d_CHARSET,(.L_0 - d_CHARSET)
d_CHARSET:
        /*0000*/ 	.byte	0x61, 0x62, 0x63, 0x64, 0x65, 0x66, 0x67, 0x68, 0x69, 0x6a, 0x6b, 0x6c, 0x6d, 0x6e, 0x6f, 0x70
        /*0010*/ 	.byte	0x71, 0x72, 0x73, 0x74, 0x75, 0x76, 0x77, 0x78, 0x79, 0x7a, 0x41, 0x42, 0x43, 0x44, 0x45, 0x46
        /*0020*/ 	.byte	0x47, 0x48, 0x49, 0x4a, 0x4b, 0x4c, 0x4d, 0x4e, 0x4f, 0x50, 0x51, 0x52, 0x53, 0x54, 0x55, 0x56
        /*0030*/ 	.byte	0x57, 0x58, 0x59, 0x5a, 0x30, 0x31, 0x32, 0x33, 0x34, 0x35, 0x36, 0x37, 0x38, 0x39, 0x00
.L_0:
	.zero		1
	.type		K,@object
	.size		K,(.L_1 - K)
K:
        /*0040*/ 	.byte	0x78, 0xa4, 0x6a, 0xd7, 0x56, 0xb7, 0xc7, 0xe8, 0xdb, 0x70, 0x20, 0x24, 0xee, 0xce, 0xbd, 0xc1
        /* <DEDUP_REMOVED lines=15> */
.L_1:


//--------------------- .text._Z6brute7PKc        --------------------------
	.section	.text._Z6brute7PKc,"ax",@progbits
	.align	128
        .global         _Z6brute7PKc
        .type           _Z6brute7PKc,@function
        .size           _Z6brute7PKc,(.L_x_20 - _Z6brute7PKc)
        .other          _Z6brute7PKc,@"STO_CUDA_ENTRY STV_DEFAULT"
_Z6brute7PKc:
.text._Z6brute7PKc:
[----:B------:R-:W0:Y:S01]  /*0000*/  LDC R1, c[0x0][0x37c] ;  /* 0x0000df00ff017b82 */ /* 0x000e220000000800 */
[----:B------:R-:W1:Y:S01]  /*0010*/  S2R R3, SR_CTAID.X ;  /* 0x0000000000037919 */ /* 0x000e620000002500 */
[----:B0-----:R-:W-:Y:S01]  /*0020*/  VIADD R1, R1, 0xfffffe40 ;  /* 0xfffffe4001017836 */ /* 0x001fe20000000000 */
[----:B------:R-:W0:Y:S01]  /*0030*/  LDCU UR41, c[0x0][0x2fc] ;  /* 0x00005f80ff2977ac */ /* 0x000e220008000800 */
[----:B------:R-:W-:Y:S01]  /*0040*/  IMAD.MOV.U32 R33, RZ, RZ, RZ ;  /* 0x000000ffff217224 */ /* 0x000fe200078e00ff */
[----:B------:R-:W1:Y:S01]  /*0050*/  S2R R32, SR_TID.X ;  /* 0x0000000000207919 */ /* 0x000e620000002100 */
[----:B------:R-:W1:Y:S01]  /*0060*/  LDCU UR38, c[0x0][0x360] ;  /* 0x00006c00ff2677ac */ /* 0x000e620008000800 */
[----:B------:R-:W-:Y:S01]  /*0070*/  R2UR UR42, R1 ;  /* 0x00000000012a72ca */ /* 0x000fe200000e0000 */
[----:B------:R2:W-:Y:S01]  /*0080*/  STL.U8 [R1+0x187], RZ ;  /* 0x000187ff01007387 */ /* 0x0005e20000100000 */
[----:B------:R-:W3:Y:S01]  /*0090*/  LDCU UR40, c[0x0][0x2f8] ;  /* 0x00005f00ff2877ac */ /* 0x000ee20008000800 */
[----:B------:R-:W4:Y:S01]  /*00a0*/  LDCU UR39, c[0x0][0x370] ;  /* 0x00006e00ff2777ac */ /* 0x000f220008000800 */
[----:B------:R-:W0:Y:S09]  /*00b0*/  LDCU.64 UR36, c[0x0][0x358] ;  /* 0x00006b00ff2477ac */ /* 0x000e320008000a00 */
[----:B------:R-:W-:-:S02]  /*00c0*/  UIADD3 UR43, UPT, UPT, UR42, 0x180, URZ ;  /* 0x000001802a2b7890 */ /* 0x000fc4000fffe0ff */
[----:B---3--:R-:W-:-:S04]  /*00d0*/  UIADD3 UR40, UP0, UPT, UR42, UR40, URZ ;  /* 0x000000282a287290 */ /* 0x008fc8000ff1e0ff */
[----:B0-----:R-:W-:Y:S01]  /*00e0*/  UIADD3.X UR41, UPT, UPT, URZ, UR41, URZ, UP0, !UPT ;  /* 0x00000029ff297290 */ /* 0x001fe200087fe4ff */
[----:B-1----:R-:W-:Y:S01]  /*00f0*/  IMAD.WIDE.U32 R32, R3, UR38, R32 ;  /* 0x0000002603207c25 */ /* 0x002fe2000f8e0020 */
[----:B----4-:R-:W-:-:S03]  /*0100*/  UIMAD.WIDE.U32 UR38, UR38, UR39, URZ ;  /* 0x00000027262672a5 */ /* 0x010fc6000f8e00ff */
[----:B--2---:R-:W-:-:S09]  /*0110*/  IMAD.MOV.U32 R2, RZ, RZ, R33 ;  /* 0x000000ffff027224 */ /* 0x004fd200078e0021 */
.L_x_18:
[----:B0-----:R-:W-:Y:S01]  /*0120*/  IMAD.WIDE.U32 R6, R2, -0x5ed5a4e5, RZ ;  /* 0xa12a5b1b02067825 */ /* 0x001fe200078e00ff */
[--C-:B------:R-:W-:Y:S01]  /*0130*/  SHF.R.U32.HI R3, RZ, 0x3, R2.reuse ;  /* 0x00000003ff037819 */ /* 0x100fe20000011602 */
[----:B------:R-:W-:Y:S01]  /*0140*/  STL.128 [R1], RZ ;  /* 0x000000ff01007387 */ /* 0x000fe20000100c00 */
[--C-:B------:R-:W-:Y:S01]  /*0150*/  SHF.R.U64 R23, R32, 0x3, R2.reuse ;  /* 0x0000000320177819 */ /* 0x100fe20000001202 */
[----:B------:R-:W-:Y:S01]  /*0160*/  IMAD.WIDE.U32 R10, R2, 0x68cbac13, RZ ;  /* 0x68cbac13020a7825 */ /* 0x000fe200078e00ff */
[----:B------:R-:W-:Y:S01]  /*0170*/  SHF.R.U64 R19, R32, 0x1, R2 ;  /* 0x0000000120137819 */ /* 0x000fe20000001202 */
[----:B------:R-:W-:Y:S01]  /*0180*/  STL.128 [R1+0x10], RZ ;  /* 0x000010ff01007387 */ /* 0x000fe20000100c00 */
[----:B------:R-:W-:Y:S01]  /*0190*/  BSSY.RECONVERGENT B0, `(.L_x_0) ;  /* 0x000006f000007945 */ /* 0x000fe20003800200 */
[----:B------:R-:W-:Y:S02]  /*01a0*/  IMAD.WIDE.U32 R14, R2, 0x24513a1d, RZ ;  /* 0x24513a1d020e7825 */ /* 0x000fe400078e00ff */
[----:B------:R-:W-:Y:S02]  /*01b0*/  STL.128 [R1+0x20], RZ ;  /* 0x000020ff01007387 */ /* 0x000fe40000100c00 */
[----:B------:R-:W-:-:S02]  /*01c0*/  IMAD.WIDE.U32 R4, R32, -0x5ed5a4e5, RZ ;  /* 0xa12a5b1b20047825 */ /* 0x000fc400078e00ff */
[----:B------:R-:W-:Y:S02]  /*01d0*/  STL.64 [R1+0x30], RZ ;  /* 0x000030ff01007387 */ /* 0x000fe40000100a00 */
[----:B------:R-:W-:-:S04]  /*01e0*/  IMAD.WIDE.U32 R6, P3, R32, 0x22190a63, R6 ;  /* 0x22190a6320067825 */ /* 0x000fc80007860006 */
[C---:B------:R-:W-:Y:S01]  /*01f0*/  IMAD.WIDE.U32 R8, R32.reuse, 0x68cbac13, RZ ;  /* 0x68cbac1320087825 */ /* 0x040fe200078e00ff */
[----:B------:R-:W-:Y:S02]  /*0200*/  IADD3 RZ, P2, PT, R5, R6, RZ ;  /* 0x0000000605ff7210 */ /* 0x000fe40007f5e0ff */
[----:B------:R-:W-:Y:S01]  /*0210*/  SHF.R.U32.HI R6, RZ, 0x1, R2 ;  /* 0x00000001ff067819 */ /* 0x000fe20000011602 */
[----:B------:R-:W-:-:S04]  /*0220*/  IMAD.WIDE.U32 R10, P1, R32, 0x2581544e, R10 ;  /* 0x2581544e200a7825 */ /* 0x000fc8000782000a */
[----:B------:R-:W-:Y:S01]  /*0230*/  IMAD.WIDE.U32 R16, R32, 0x24513a1d, RZ ;  /* 0x24513a1d20107825 */ /* 0x000fe200078e00ff */
[----:B------:R-:W-:-:S03]  /*0240*/  IADD3 RZ, P6, PT, R9, R10, RZ ;  /* 0x0000000a09ff7210 */ /* 0x000fc60007fde0ff */
[----:B------:R-:W-:-:S04]  /*0250*/  IMAD.WIDE.U32 R14, P4, R32, -0x6523cd30, R14 ;  /* 0x9adc32d0200e7825 */ /* 0x000fc8000788000e */
[----:B------:R-:W-:Y:S01]  /*0260*/  IMAD.X R21, RZ, RZ, RZ, P1 ;  /* 0x000000ffff157224 */ /* 0x000fe200008e06ff */
[----:B------:R-:W-:Y:S01]  /*0270*/  IADD3 RZ, P1, PT, R17, R14, RZ ;  /* 0x0000000e11ff7210 */ /* 0x000fe20007f3e0ff */
[----:B------:R-:W-:Y:S02]  /*0280*/  IMAD.MOV.U32 R20, RZ, RZ, R11 ;  /* 0x000000ffff147224 */ /* 0x000fe400078e000b */
[----:B------:R-:W-:-:S04]  /*0290*/  IMAD.WIDE.U32 R10, R3, -0x6a26dbc3, RZ ;  /* 0x95d9243d030a7825 */ /* 0x000fc800078e00ff */
[----:B------:R-:W-:-:S04]  /*02a0*/  IMAD.WIDE.U32 R16, R6, 0x10842109, RZ ;  /* 0x1084210906107825 */ /* 0x000fc800078e00ff */
[----:B------:R-:W-:-:S04]  /*02b0*/  IMAD.WIDE.U32 R12, R2, -0x14f5629b, RZ ;  /* 0xeb0a9d65020c7825 */ /* 0x000fc800078e00ff */
[----:B------:R-:W-:-:S04]  /*02c0*/  IMAD.WIDE.U32.X R20, R2, 0x2581544e, R20, P6 ;  /* 0x2581544e02147825 */ /* 0x000fc800030e0414 */
[----:B------:R-:W-:Y:S01]  /*02d0*/  IMAD.X R9, RZ, RZ, RZ, P3 ;  /* 0x000000ffff097224 */ /* 0x000fe200018e06ff */
[----:B------:R-:W-:Y:S01]  /*02e0*/  SHF.R.U64 R0, R20, 0x1b, R21 ;  /* 0x0000001b14007819 */ /* 0x000fe20000001215 */
[----:B------:R-:W-:-:S04]  /*02f0*/  IMAD.WIDE.U32 R10, P6, R23, 0x23329f5e, R10 ;  /* 0x23329f5e170a7825 */ /* 0x000fc800078c000a */
[----:B------:R-:W-:-:S04]  /*0300*/  IMAD.WIDE.U32 R16, P3, R19, -0x7bdef7be, R16 ;  /* 0x8421084213107825 */ /* 0x000fc80007860010 */
[----:B------:R-:W-:-:S04]  /*0310*/  IMAD.WIDE.U32 R22, R23, -0x6a26dbc3, RZ ;  /* 0x95d9243d17167825 */ /* 0x000fc800078e00ff */
[----:B------:R-:W-:-:S04]  /*0320*/  IMAD.WIDE.U32 R4, R32, -0x14f5629b, RZ ;  /* 0xeb0a9d6520047825 */ /* 0x000fc800078e00ff */
[----:B------:R-:W-:-:S04]  /*0330*/  IMAD.WIDE.U32 R12, P5, R32, 0x48aa9357, R12 ;  /* 0x48aa9357200c7825 */ /* 0x000fc800078a000c */
[----:B------:R-:W-:Y:S01]  /*0340*/  IMAD.WIDE.U32 R18, R19, 0x10842109, RZ ;  /* 0x1084210913127825 */ /* 0x000fe200078e00ff */
[----:B------:R-:W-:-:S03]  /*0350*/  IADD3 RZ, P0, PT, R5, R12, RZ ;  /* 0x0000000c05ff7210 */ /* 0x000fc60007f1e0ff */
[----:B------:R-:W-:Y:S01]  /*0360*/  IMAD.X R21, RZ, RZ, RZ, P3 ;  /* 0x000000ffff157224 */ /* 0x000fe200018e06ff */
[----:B------:R-:W-:Y:S01]  /*0370*/  IADD3 RZ, P3, PT, R23, R10, RZ ;  /* 0x0000000a17ff7210 */ /* 0x000fe20007f7e0ff */
[----:B------:R-:W-:Y:S01]  /*0380*/  IMAD.X R5, RZ, RZ, RZ, P5 ;  /* 0x000000ffff057224 */ /* 0x000fe200028e06ff */
[----:B------:R-:W-:Y:S01]  /*0390*/  LOP3.LUT R10, R0, 0xffff, RZ, 0xc0, !PT ;  /* 0x0000ffff000a7812 */ /* 0x000fe200078ec0ff */
[----:B------:R-:W-:Y:S01]  /*03a0*/  IMAD.MOV.U32 R20, RZ, RZ, R17 ;  /* 0x000000ffff147224 */ /* 0x000fe200078e0011 */
[----:B------:R-:W-:Y:S01]  /*03b0*/  IADD3 RZ, P5, PT, R19, R16, RZ ;  /* 0x0000001013ff7210 */ /* 0x000fe20007fbe0ff */
[----:B------:R-:W-:Y:S01]  /*03c0*/  IMAD.MOV.U32 R8, RZ, RZ, R7 ;  /* 0x000000ffff087224 */ /* 0x000fe200078e0007 */
[----:B------:R-:W-:Y:S01]  /*03d0*/  SHF.R.U32.HI R10, RZ, 0x1, R10 ;  /* 0x00000001ff0a7819 */ /* 0x000fe2000001160a */
[----:B------:R-:W-:Y:S02]  /*03e0*/  IMAD.MOV.U32 R4, RZ, RZ, R13 ;  /* 0x000000ffff047224 */ /* 0x000fe400078e000d */
[----:B------:R-:W-:Y:S01]  /*03f0*/  IMAD.WIDE.U32.X R12, R6, -0x7bdef7be, R20, P5 ;  /* 0x84210842060c7825 */ /* 0x000fe200028e0414 */
[----:B------:R-:W-:-:S03]  /*0400*/  LOP3.LUT R16, R10, 0xffff, RZ, 0xc0, !PT ;  /* 0x0000ffff0a107812 */ /* 0x000fc600078ec0ff */
[----:B------:R-:W-:Y:S01]  /*0410*/  IMAD.MOV.U32 R18, RZ, RZ, R15 ;  /* 0x000000ffff127224 */ /* 0x000fe200078e000f */
[----:B------:R-:W-:Y:S01]  /*0420*/  SHF.R.U32.HI R10, RZ, 0x4, R13 ;  /* 0x00000004ff0a7819 */ /* 0x000fe2000001160d */
[----:B------:R-:W-:Y:S01]  /*0430*/  IMAD.WIDE.U32.X R14, R2, 0x22190a63, R8, P2 ;  /* 0x22190a63020e7825 */ /* 0x000fe200010e0408 */
[----:B------:R-:W-:-:S03]  /*0440*/  SHF.R.U64 R9, R12, 0x4, R13 ;  /* 0x000000040c097819 */ /* 0x000fc6000000120d */
[----:B------:R-:W-:Y:S02]  /*0450*/  IMAD R16, R16, 0x4211, RZ ;  /* 0x0000421110107824 */ /* 0x000fe400078e02ff */
[----:B------:R-:W-:Y:S01]  /*0460*/  IMAD.MOV.U32 R6, RZ, RZ, R11 ;  /* 0x000000ffff067224 */ /* 0x000fe200078e000b */
[----:B------:R-:W-:Y:S01]  /*0470*/  SHF.R.U64 R11, R14, 0x9, R15 ;  /* 0x000000090e0b7819 */ /* 0x000fe2000000120f */
[----:B------:R-:W-:Y:S01]  /*0480*/  IMAD.X R7, RZ, RZ, RZ, P6 ;  /* 0x000000ffff077224 */ /* 0x000fe200030e06ff */
[----:B------:R-:W-:Y:S01]  /*0490*/  SHF.R.U32.HI R16, RZ, 0x13, R16 ;  /* 0x00000013ff107819 */ /* 0x000fe20000011610 */
[----:B------:R-:W-:-:S04]  /*04a0*/  IMAD.WIDE.U32.X R14, R2, 0x48aa9357, R4, P0 ;  /* 0x48aa9357020e7825 */ /* 0x000fc800000e0404 */
[----:B------:R-:W-:Y:S01]  /*04b0*/  IMAD.WIDE.U32 R4, R10, 0x21084211, RZ ;  /* 0x210842110a047825 */ /* 0x000fe200078e00ff */
[----:B------:R-:W-:Y:S02]  /*04c0*/  SHF.R.U64 R15, R14, 0x16, R15 ;  /* 0x000000160e0f7819 */ /* 0x000fe4000000120f */
[----:B------:R-:W-:Y:S01]  /*04d0*/  PRMT R14, R16, 0x9910, RZ ;  /* 0x00009910100e7816 */ /* 0x000fe200000000ff */
[----:B------:R-:W-:Y:S01]  /*04e0*/  IMAD.WIDE.U32.X R12, R3, 0x23329f5e, R6, P3 ;  /* 0x23329f5e030c7825 */ /* 0x000fe200018e0406 */
[----:B------:R-:W-:-:S03]  /*04f0*/  SHF.R.U32.HI R3, RZ, 0x1, R11 ;  /* 0x00000001ff037819 */ /* 0x000fc6000001160b */
[----:B------:R-:W-:Y:S01]  /*0500*/  IMAD.X R19, RZ, RZ, RZ, P4 ;  /* 0x000000ffff137224 */ /* 0x000fe200020e06ff */
[----:B------:R-:W-:Y:S01]  /*0510*/  SHF.R.U64 R16, R12, 0xc, R13 ;  /* 0x0000000c0c107819 */ /* 0x000fe2000000120d */
[----:B------:R-:W-:Y:S01]  /*0520*/  IMAD.WIDE.U32 R6, R9, 0x21084211, RZ ;  /* 0x2108421109067825 */ /* 0x000fe200078e00ff */
[----:B------:R-:W-:-:S03]  /*0530*/  SHF.R.U32.HI R6, RZ, 0x1, R15 ;  /* 0x00000001ff067819 */ /* 0x000fc6000001160f */
[----:B------:R-:W-:-:S04]  /*0540*/  IMAD.WIDE.U32 R4, P0, R9, 0x8421084, R4 ;  /* 0x0842108409047825 */ /* 0x000fc80007800004 */
[----:B------:R-:W-:-:S04]  /*0550*/  IMAD.HI.U32 R3, R3, -0x7bdef7bd, RZ ;  /* 0x8421084303037827 */ /* 0x000fc800078e00ff */
[----:B------:R-:W-:Y:S02]  /*0560*/  IMAD R12, R14, 0x3e, RZ ;  /* 0x0000003e0e0c7824 */ /* 0x000fe400078e02ff */
[----:B------:R-:W-:Y:S01]  /*0570*/  IMAD.HI.U32.X R8, R2, -0x6523cd30, R18, P1 ;  /* 0x9adc32d002087827 */ /* 0x000fe200008e0412 */
[----:B------:R-:W-:Y:S02]  /*0580*/  IADD3 RZ, P1, PT, R7, R4, RZ ;  /* 0x0000000407ff7210 */ /* 0x000fe40007f3e0ff */
[----:B------:R-:W-:Y:S01]  /*0590*/  SHF.R.U32.HI R4, RZ, 0x4, R3 ;  /* 0x00000004ff047819 */ /* 0x000fe20000011603 */
[----:B------:R-:W-:Y:S01]  /*05a0*/  IMAD.HI.U32 R6, R6, -0x7bdef7bd, RZ ;  /* 0x8421084306067827 */ /* 0x000fe200078e00ff */
[----:B------:R-:W-:-:S03]  /*05b0*/  SHF.R.U32.HI R3, RZ, 0x1, R16 ;  /* 0x00000001ff037819 */ /* 0x000fc60000011610 */
[----:B------:R-:W-:Y:S02]  /*05c0*/  IMAD.MOV R12, RZ, RZ, -R12 ;  /* 0x000000ffff0c7224 */ /* 0x000fe400078e0a0c */
[----:B------:R-:W-:Y:S01]  /*05d0*/  IMAD R11, R4, -0x3e, R11 ;  /* 0xffffffc2040b7824 */ /* 0x000fe200078e020b */
[----:B------:R-:W-:Y:S01]  /*05e0*/  SHF.R.U32.HI R4, RZ, 0x4, R6 ;  /* 0x00000004ff047819 */ /* 0x000fe20000011606 */
[----:B------:R-:W-:Y:S01]  /*05f0*/  IMAD.X R7, RZ, RZ, RZ, P0 ;  /* 0x000000ffff077224 */ /* 0x000fe200000e06ff */
[----:B------:R-:W-:Y:S01]  /*0600*/  PRMT R13, R12, 0x7710, RZ ;  /* 0x000077100c0d7816 */ /* 0x000fe200000000ff */
[----:B------:R-:W-:Y:S01]  /*0610*/  IMAD.HI.U32 R3, R3, -0x7bdef7bd, RZ ;  /* 0x8421084303037827 */ /* 0x000fe200078e00ff */
[----:B------:R-:W-:Y:S01]  /*0620*/  SHF.R.U32.HI R12, RZ, 0x3, R8 ;  /* 0x00000003ff0c7819 */ /* 0x000fe20000011608 */
[----:B------:R-:W0:Y:S02]  /*0630*/  LDC.U8 R11, c[0x3][R11] ;  /* 0x00c000000b0b7b82 */ /* 0x000e240000000000 */
[----:B------:R-:W-:Y:S01]  /*0640*/  IMAD.MOV.U32 R6, RZ, RZ, R5 ;  /* 0x000000ffff067224 */ /* 0x000fe200078e0005 */
[----:B------:R-:W-:Y:S01]  /*0650*/  SHF.R.U32.HI R3, RZ, 0x4, R3 ;  /* 0x00000004ff037819 */ /* 0x000fe20000011603 */
[----:B------:R-:W-:-:S02]  /*0660*/  IMAD.IADD R0, R13, 0x1, R0 ;  /* 0x000000010d007824 */ /* 0x000fc400078e0200 */
[----:B------:R-:W-:-:S03]  /*0670*/  IMAD.WIDE.U32.X R6, R10, 0x8421084, R6, P1 ;  /* 0x084210840a067825 */ /* 0x000fc600008e0406 */
[----:B------:R-:W-:Y:S01]  /*0680*/  LOP3.LUT R10, R0, 0xffff, RZ, 0xc0, !PT ;  /* 0x0000ffff000a7812 */ /* 0x000fe200078ec0ff */
[----:B------:R-:W-:Y:S01]  /*0690*/  IMAD R5, R4, -0x3e, R15 ;  /* 0xffffffc204057824 */ /* 0x000fe200078e020f */
[----:B------:R-:W-:Y:S01]  /*06a0*/  SHF.R.U64 R6, R6, 0x1, R7 ;  /* 0x0000000106067819 */ /* 0x000fe20000001207 */
[----:B------:R-:W-:Y:S01]  /*06b0*/  IMAD R3, R3, -0x3e, R16 ;  /* 0xffffffc203037824 */ /* 0x000fe200078e0210 */
[----:B------:R-:W1:Y:S03]  /*06c0*/  LDC.U8 R4, c[0x3][R12] ;  /* 0x00c000000c047b82 */ /* 0x000e660000000000 */
[----:B------:R-:W-:Y:S02]  /*06d0*/  IMAD R13, R6, -0x3e, R9 ;  /* 0xffffffc2060d7824 */ /* 0x000fe400078e0209 */
[----:B------:R-:W-:Y:S01]  /*06e0*/  IMAD R9, R9, -0x3e, R32 ;  /* 0xffffffc209097824 */ /* 0x000fe200078e0220 */
[----:B------:R-:W-:-:S02]  /*06f0*/  IADD3 R32, P0, PT, R32, UR38, RZ ;  /* 0x0000002620207c10 */ /* 0x000fc4000ff1e0ff */
[----:B------:R-:W1:Y:S02]  /*0700*/  LDC.U8 R7, c[0x3][R10] ;  /* 0x00c000000a077b82 */ /* 0x000e640000000000 */
[----:B------:R-:W-:Y:S02]  /*0710*/  IADD3.X R2, PT, PT, R2, UR39, RZ, P0, !PT ;  /* 0x0000002702027c10 */ /* 0x000fe400087fe4ff */
[----:B------:R-:W-:-:S04]  /*0720*/  ISETP.GE.U32.AND P0, PT, R32, -0xf699080, PT ;  /* 0xf0966f802000780c */ /* 0x000fc80003f06070 */
[----:B------:R-:W2:Y:S01]  /*0730*/  LDC.U8 R5, c[0x3][R5] ;  /* 0x00c0000005057b82 */ /* 0x000ea20000000000 */
[----:B------:R-:W-:-:S04]  /*0740*/  ISETP.GE.U32.AND.EX P0, PT, R2, 0x333, PT, P0 ;  /* 0x000003330200780c */ /* 0x000fc80003f06100 */
[----:B------:R-:W-:-:S03]  /*0750*/  P2R R33, PR, RZ, 0x1 ;  /* 0x00000001ff217803 */ /* 0x000fc60000000000 */
[----:B------:R-:W2:Y:S08]  /*0760*/  LDC.U8 R8, c[0x3][R3] ;  /* 0x00c0000003087b82 */ /* 0x000eb00000000000 */
[----:B------:R-:W0:Y:S08]  /*0770*/  LDC.U8 R6, c[0x3][R13] ;  /* 0x00c000000d067b82 */ /* 0x000e300000000000 */
[----:B------:R-:W3:Y:S01]  /*0780*/  LDC.U8 R0, c[0x3][R9] ;  /* 0x00c0000009007b82 */ /* 0x000ee20000000000 */
[----:B-1----:R-:W-:-:S02]  /*0790*/  PRMT R4, R4, 0x3340, R7 ;  /* 0x0000334004047816 */ /* 0x002fc40000000007 */
[----:B--2---:R-:W-:-:S04]  /*07a0*/  PRMT R7, R5, 0x3340, R8 ;  /* 0x0000334005077816 */ /* 0x004fc80000000008 */
[----:B------:R-:W-:Y:S02]  /*07b0*/  PRMT R4, R4, 0x5410, R7 ;  /* 0x0000541004047816 */ /* 0x000fe40000000007 */
[----:B0-----:R-:W-:-:S03]  /*07c0*/  PRMT R6, R6, 0x7604, R11 ;  /* 0x0000760406067816 */ /* 0x001fc6000000000b */
[----:B------:R-:W-:Y:S04]  /*07d0*/  STL [R1+0x180], R4 ;  /* 0x0001800401007387 */ /* 0x000fe80000100800 */
[----:B------:R-:W-:Y:S04]  /*07e0*/  STL.U16 [R1+0x184], R6 ;  /* 0x0001840601007387 */ /* 0x000fe80000100400 */
[----:B---3--:R0:W-:Y:S02]  /*07f0*/  STL.U8 [R1+0x186], R0 ;  /* 0x0001860001007387 */ /* 0x0081e40000100000 */
[----:B0-----:R-:W-:-:S07]  /*0800*/  IMAD.MOV.U32 R0, RZ, RZ, RZ ;  /* 0x000000ffff007224 */ /* 0x001fce00078e00ff */
.L_x_1:
[----:B------:R-:W-:-:S06]  /*0810*/  IMAD.IADD R3, R1, 0x1, R0 ;  /* 0x0000000101037824 */ /* 0x000fcc00078e0200 */
[----:B------:R-:W2:Y:S01]  /*0820*/  LDL.U8 R3, [R3+0x180] ;  /* 0x0001800003037983 */ /* 0x000ea20000100000 */
[C---:B------:R-:W-:Y:S01]  /*0830*/  ISETP.GE.U32.AND P0, PT, R0.reuse, 0x40, PT ;  /* 0x000000400000780c */ /* 0x040fe20003f06070 */
[----:B------:R-:W-:Y:S02]  /*0840*/  IMAD.MOV.U32 R27, RZ, RZ, R0 ;  /* 0x000000ffff1b7224 */ /* 0x000fe400078e0000 */
[----:B------:R-:W-:Y:S01]  /*0850*/  VIADD R0, R0, 0x1 ;  /* 0x0000000100007836 */ /* 0x000fe20000000000 */
[----:B--2---:R-:W-:-:S13]  /*0860*/  ISETP.NE.AND P1, PT, R3, RZ, PT ;  /* 0x000000ff0300720c */ /* 0x004fda0003f25270 */
[----:B------:R-:W-:Y:S05]  /*0870*/  @!P0 BRA P1, `(.L_x_1) ;  /* 0xfffffffc00e48947 */ /* 0x000fea000083ffff */
[----:B------:R-:W-:Y:S05]  /*0880*/  BSYNC.RECONVERGENT B0 ;  /* 0x0000000000007941 */ /* 0x000fea0003800200 */
.L_x_0:
[----:B------:R-:W-:Y:S01]  /*0890*/  ISETP.NE.AND P0, PT, R27, RZ, PT ;  /* 0x000000ff1b00720c */ /* 0x000fe20003f05270 */
[----:B------:R-:W-:-:S12]  /*08a0*/  BSSY.RECONVERGENT B0, `(.L_x_2) ;  /* 0x0000047000007945 */ /* 0x000fd80003800200 */
[----:B------:R-:W-:Y:S05]  /*08b0*/  @!P0 BRA `(.L_x_3) ;  /* 0x0000000400148947 */ /* 0x000fea0003800000 */
[C---:B------:R-:W-:Y:S01]  /*08c0*/  ISETP.GE.U32.AND P0, PT, R27.reuse, 0x4, PT ;  /* 0x000000041b00780c */ /* 0x040fe20003f06070 */
[----:B------:R-:W-:Y:S01]  /*08d0*/  BSSY.RECONVERGENT B2, `(.L_x_4) ;  /* 0x0000037000027945 */ /* 0x000fe20003800200 */
[----:B------:R-:W-:Y:S01]  /*08e0*/  LOP3.LUT R7, R27, 0x3, RZ, 0xc0, !PT ;  /* 0x000000031b077812 */ /* 0x000fe200078ec0ff */
[----:B------:R-:W-:-:S10]  /*08f0*/  IMAD.MOV.U32 R0, RZ, RZ, RZ ;  /* 0x000000ffff007224 */ /* 0x000fd400078e00ff */
[----:B------:R-:W-:Y:S05]  /*0900*/  @!P0 BRA `(.L_x_5) ;  /* 0x0000000000cc8947 */ /* 0x000fea0003800000 */
[C---:B------:R-:W-:Y:S01]  /*0910*/  LOP3.LUT R6, R27.reuse, 0xfffffffc, RZ, 0xc0, !PT ;  /* 0xfffffffc1b067812 */ /* 0x040fe200078ec0ff */
[----:B------:R-:W-:Y:S01]  /*0920*/  BSSY.RELIABLE B1, `(.L_x_6) ;  /* 0x000002a000017945 */ /* 0x000fe20003800100 */
[----:B------:R-:W-:Y:S01]  /*0930*/  LOP3.LUT R0, R27, 0x7ffffffc, RZ, 0xc0, !PT ;  /* 0x7ffffffc1b007812 */ /* 0x000fe200078ec0ff */
[----:B------:R-:W-:Y:S02]  /*0940*/  IMAD.U32 R5, RZ, RZ, UR43 ;  /* 0x0000002bff057e24 */ /* 0x000fe4000f8e00ff */
[----:B------:R-:W-:Y:S02]  /*0950*/  IMAD.MOV R4, RZ, RZ, -R6 ;  /* 0x000000ffff047224 */ /* 0x000fe400078e0a06 */
[----:B------:R-:W-:-:S03]  /*0960*/  IMAD.MOV.U32 R3, RZ, RZ, R1 ;  /* 0x000000ffff037224 */ /* 0x000fc600078e0001 */
[----:B------:R-:W-:-:S13]  /*0970*/  ISETP.GE.AND P0, PT, R4, RZ, PT ;  /* 0x000000ff0400720c */ /* 0x000fda0003f06270 */
[----:B------:R-:W-:Y:S05]  /*0980*/  @P0 BRA `(.L_x_7) ;  /* 0x00000000008c0947 */ /* 0x000fea0003800000 */
[----:B------:R-:W-:Y:S01]  /*0990*/  ISETP.GT.AND P1, PT, R6, 0xc, PT ;  /* 0x0000000c0600780c */ /* 0x000fe20003f24270 */
[----:B------:R-:W-:Y:S01]  /*09a0*/  BSSY.RECONVERGENT B3, `(.L_x_8) ;  /* 0x0000011000037945 */ /* 0x000fe20003800200 */
[----:B------:R-:W-:-:S11]  /*09b0*/  PLOP3.LUT P0, PT, PT, PT, PT, 0x80, 0x8 ;  /* 0x000000000008781c */ /* 0x000fd60003f0f070 */
[----:B------:R-:W-:Y:S05]  /*09c0*/  @!P1 BRA `(.L_x_9) ;  /* 0x0000000000389947 */ /* 0x000fea0003800000 */
[----:B------:R-:W-:-:S13]  /*09d0*/  PLOP3.LUT P0, PT, PT, PT, PT, 0x8, 0x80 ;  /* 0x000000000080781c */ /* 0x000fda0003f0e170 */
.L_x_10:
[----:B------:R-:W2:Y:S04]  /*09e0*/  LDL R6, [R5] ;  /* 0x0000000005067983 */ /* 0x000ea80000100800 */
[----:B--2---:R-:W-:Y:S04]  /*09f0*/  STL [R3], R6 ;  /* 0x0000000603007387 */ /* 0x004fe80000100800 */
[----:B------:R-:W2:Y:S04]  /*0a00*/  LDL R8, [R5+0x4] ;  /* 0x0000040005087983 */ /* 0x000ea80000100800 */
[----:B--2---:R-:W-:Y:S04]  /*0a10*/  STL [R3+0x4], R8 ;  /* 0x0000040803007387 */ /* 0x004fe80000100800 */
[----:B------:R-:W2:Y:S01]  /*0a20*/  LDL R10, [R5+0x8] ;  /* 0x00000800050a7983 */ /* 0x000ea20000100800 */
[----:B------:R-:W-:-:S05]  /*0a30*/  VIADD R4, R4, 0x10 ;  /* 0x0000001004047836 */ /* 0x000fca0000000000 */
[----:B------:R-:W-:Y:S01]  /*0a40*/  ISETP.GE.AND P1, PT, R4, -0xc, PT ;  /* 0xfffffff40400780c */ /* 0x000fe20003f26270 */
[----:B--2---:R-:W-:Y:S04]  /*0a50*/  STL [R3+0x8], R10 ;  /* 0x0000080a03007387 */ /* 0x004fe80000100800 */
[----:B------:R0:W2:Y:S02]  /*0a60*/  LDL R12, [R5+0xc] ;  /* 0x00000c00050c7983 */ /* 0x0000a40000100800 */
[----:B0-----:R-:W-:Y:S02]  /*0a70*/  VIADD R5, R5, 0x10 ;  /* 0x0000001005057836 */ /* 0x001fe40000000000 */
[----:B--2---:R0:W-:Y:S02]  /*0a80*/  STL [R3+0xc], R12 ;  /* 0x00000c0c03007387 */ /* 0x0041e40000100800 */
[----:B0-----:R-:W-:-:S02]  /*0a90*/  VIADD R3, R3, 0x10 ;  /* 0x0000001003037836 */ /* 0x001fc40000000000 */
[----:B------:R-:W-:Y:S05]  /*0aa0*/  @!P1 BRA `(.L_x_10) ;  /* 0xfffffffc00cc9947 */ /* 0x000fea000383ffff */
.L_x_9:
[----:B------:R-:W-:Y:S05]  /*0ab0*/  BSYNC.RECONVERGENT B3 ;  /* 0x0000000000037941 */ /* 0x000fea0003800200 */
.L_x_8:
[----:B------:R-:W-:Y:S01]  /*0ac0*/  IMAD.MOV R6, RZ, RZ, -R4 ;  /* 0x000000ffff067224 */ /* 0x000fe200078e0a04 */
[----:B------:R-:W-:Y:S04]  /*0ad0*/  BSSY.RECONVERGENT B3, `(.L_x_11) ;  /* 0x000000b000037945 */ /* 0x000fe80003800200 */
[----:B------:R-:W-:-:S13]  /*0ae0*/  ISETP.GT.AND P1, PT, R6, 0x4, PT ;  /* 0x000000040600780c */ /* 0x000fda0003f24270 */
[----:B------:R-:W-:Y:S05]  /*0af0*/  @!P1 BRA `(.L_x_12) ;  /* 0x0000000000209947 */ /* 0x000fea0003800000 */
[----:B------:R-:W2:Y:S04]  /*0b00*/  LDL R6, [R5] ;  /* 0x0000000005067983 */ /* 0x000ea80000100800 */
[----:B--2---:R-:W-:Y:S04]  /*0b10*/  STL [R3], R6 ;  /* 0x0000000603007387 */ /* 0x004fe80000100800 */
[----:B------:R0:W2:Y:S01]  /*0b20*/  LDL R8, [R5+0x4] ;  /* 0x0000040005087983 */ /* 0x0000a20000100800 */
[----:B------:R-:W-:Y:S01]  /*0b30*/  PLOP3.LUT P0, PT, PT, PT, PT, 0x8, 0x80 ;  /* 0x000000000080781c */ /* 0x000fe20003f0e170 */
[----:B------:R-:W-:-:S02]  /*0b40*/  VIADD R4, R4, 0x8 ;  /* 0x0000000804047836 */ /* 0x000fc40000000000 */
[----:B0-----:R-:W-:Y:S01]  /*0b50*/  VIADD R5, R5, 0x8 ;  /* 0x0000000805057836 */ /* 0x001fe20000000000 */
[----:B--2---:R0:W-:Y:S02]  /*0b60*/  STL [R3+0x4], R8 ;  /* 0x0000040803007387 */ /* 0x0041e40000100800 */
[----:B0-----:R-:W-:-:S07]  /*0b70*/  VIADD R3, R3, 0x8 ;  /* 0x0000000803037836 */ /* 0x001fce0000000000 */
.L_x_12:
[----:B------:R-:W-:Y:S05]  /*0b80*/  BSYNC.RECONVERGENT B3 ;  /* 0x0000000000037941 */ /* 0x000fea0003800200 */
.L_x_11:
[----:B------:R-:W-:-:S13]  /*0b90*/  ISETP.NE.OR P0, PT, R4, RZ, P0 ;  /* 0x000000ff0400720c */ /* 0x000fda0000705670 */
[----:B------:R-:W-:Y:S05]  /*0ba0*/  @!P0 BREAK.RELIABLE B1 ;  /* 0x0000000000018942 */ /* 0x000fea0003800100 */
[----:B------:R-:W-:Y:S05]  /*0bb0*/  @!P0 BRA `(.L_x_5) ;  /* 0x0000000000208947 */ /* 0x000fea0003800000 */
.L_x_7:
[----:B------:R-:W-:Y:S05]  /*0bc0*/  BSYNC.RELIABLE B1 ;  /* 0x0000000000017941 */ /* 0x000fea0003800100 */
.L_x_6:
[----:B------:R0:W2:Y:S01]  /*0bd0*/  LDL R6, [R5] ;  /* 0x0000000005067983 */ /* 0x0000a20000100800 */
[----:B------:R-:W-:-:S05]  /*0be0*/  VIADD R4, R4, 0x4 ;  /* 0x0000000404047836 */ /* 0x000fca0000000000 */
[----:B------:R-:W-:Y:S01]  /*0bf0*/  ISETP.NE.AND P0, PT, R4, RZ, PT ;  /* 0x000000ff0400720c */ /* 0x000fe20003f05270 */
[----:B0-----:R-:W-:Y:S01]  /*0c00*/  VIADD R5, R5, 0x4 ;  /* 0x0000000405057836 */ /* 0x001fe20000000000 */
[----:B--2---:R0:W-:Y:S02]  /*0c10*/  STL [R3], R6 ;  /* 0x0000000603007387 */ /* 0x0041e40000100800 */
[----:B0-----:R-:W-:-:S09]  /*0c20*/  VIADD R3, R3, 0x4 ;  /* 0x0000000403037836 */ /* 0x001fd20000000000 */
[----:B------:R-:W-:Y:S05]  /*0c30*/  @P0 BRA `(.L_x_6) ;  /* 0xfffffffc00e40947 */ /* 0x000fea000383ffff */
.L_x_5:
[----:B------:R-:W-:Y:S05]  /*0c40*/  BSYNC.RECONVERGENT B2 ;  /* 0x0000000000027941 */ /* 0x000fea0003800200 */
.L_x_4:
[----:B------:R-:W-:-:S13]  /*0c50*/  ISETP.NE.AND P0, PT, R7, RZ, PT ;  /* 0x000000ff0700720c */ /* 0x000fda0003f05270 */
[----:B------:R-:W-:Y:S05]  /*0c60*/  @!P0 BRA `(.L_x_3) ;  /* 0x0000000000288947 */ /* 0x000fea0003800000 */
[----:B------:R-:W-:-:S05]  /*0c70*/  IMAD.IADD R5, R1, 0x1, R0 ;  /* 0x0000000101057824 */ /* 0x000fca00078e0200 */
[----:B------:R-:W2:Y:S01]  /*0c80*/  LDL.U8 R0, [R5+0x180] ;  /* 0x0001800005007983 */ /* 0x000ea20000100000 */
[----:B------:R-:W-:-:S03]  /*0c90*/  ISETP.NE.AND P0, PT, R7, 0x1, PT ;  /* 0x000000010700780c */ /* 0x000fc60003f05270 */
[----:B--2---:R0:W-:Y:S10]  /*0ca0*/  STL.U8 [R5], R0 ;  /* 0x0000000005007387 */ /* 0x0041f40000100000 */
[----:B------:R-:W-:Y:S05]  /*0cb0*/  @!P0 BRA `(.L_x_3) ;  /* 0x0000000000148947 */ /* 0x000fea0003800000 */
[----:B------:R-:W-:Y:S01]  /*0cc0*/  ISETP.NE.AND P0, PT, R7, 0x2, PT ;  /* 0x000000020700780c */ /* 0x000fe20003f05270 */
[----:B0-----:R-:W2:-:S12]  /*0cd0*/  LDL.U8 R0, [R5+0x181] ;  /* 0x0001810005007983 */ /* 0x001e980000100000 */
[----:B------:R-:W3:Y:S04]  /*0ce0*/  @P0 LDL.U8 R3, [R5+0x182] ;  /* 0x0001820005030983 */ /* 0x000ee80000100000 */
[----:B--2---:R1:W-:Y:S04]  /*0cf0*/  STL.U8 [R5+0x1], R0 ;  /* 0x0000010005007387 */ /* 0x0043e80000100000 */
[----:B---3--:R1:W-:Y:S02]  /*0d00*/  @P0 STL.U8 [R5+0x2], R3 ;  /* 0x0000020305000387 */ /* 0x0083e40000100000 */
.L_x_3:
[----:B------:R-:W-:Y:S05]  /*0d10*/  BSYNC.RECONVERGENT B0 ;  /* 0x0000000000007941 */ /* 0x000fea0003800200 */
.L_x_2:
[----:B------:R-:W-:Y:S01]  /*0d20*/  IMAD.MOV.U32 R16, RZ, RZ, 0x80 ;  /* 0x00000080ff107424 */ /* 0x000fe200078e00ff */
[----:B------:R-:W2:Y:S01]  /*0d30*/  LDCU.128 UR4, c[0x3][0x50] ;  /* 0x00c00a00ff0477ac */ /* 0x000ea20008000c00 */
[----:B------:R-:W-:-:S05]  /*0d40*/  IMAD.IADD R17, R1, 0x1, R27 ;  /* 0x0000000101117824 */ /* 0x000fca00078e021b */
[----:B------:R3:W-:Y:S04]  /*0d50*/  STL.U8 [R17], R16 ;  /* 0x0000001011007387 */ /* 0x0007e80000100000 */
[----:B01----:R-:W4:Y:S04]  /*0d60*/  LDL.128 R4, [R1] ;  /* 0x0000000001047983 */ /* 0x003f280000100c00 */
[----:B------:R-:W5:Y:S04]  /*0d70*/  LDL.128 R8, [R1+0x10] ;  /* 0x0000100001087983 */ /* 0x000f680000100c00 */
[----:B------:R-:W2:Y:S04]  /*0d80*/  LDL.128 R20, [R1+0x20] ;  /* 0x0000200001147983 */ /* 0x000ea80000100c00 */
[----:B------:R-:W2:Y:S01]  /*0d90*/  LDL.64 R24, [R1+0x30] ;  /* 0x0000300001187983 */ /* 0x000ea20000100a00 */
[----:B----4-:R-:W-:-:S02]  /*0da0*/  PRMT R0, R7, 0x7771, RZ ;  /* 0x0000777107007816 */ /* 0x010fc400000000ff */
[----:B------:R-:W-:Y:S02]  /*0db0*/  PRMT R13, R7, 0x7770, RZ ;  /* 0x00007770070d7816 */ /* 0x000fe400000000ff */
[C---:B------:R-:W-:Y:S02]  /*0dc0*/  PRMT R3, R6.reuse, 0x7771, RZ ;  /* 0x0000777106037816 */ /* 0x040fe400000000ff */
[----:B------:R-:W-:Y:S02]  /*0dd0*/  PRMT R15, R13, 0x6540, R0 ;  /* 0x000065400d0f7816 */ /* 0x000fe40000000000 */
[----:B------:R-:W-:Y:S02]  /*0de0*/  PRMT R0, R7, 0x7772, RZ ;  /* 0x0000777207007816 */ /* 0x000fe400000000ff */
[----:B------:R-:W-:Y:S02]  /*0df0*/  PRMT R12, R6, 0x7770, RZ ;  /* 0x00007770060c7816 */ /* 0x000fe400000000ff */
[----:B------:R-:W-:Y:S01]  /*0e00*/  PRMT R13, R5, 0x7770, RZ ;  /* 0x00007770050d7816 */ /* 0x000fe200000000ff */
[----:B------:R-:W-:Y:S01]  /*0e10*/  IMAD.U32 R0, R0, 0x10000, RZ ;  /* 0x0001000000007824 */ /* 0x000fe200078e00ff */
[----:B------:R-:W-:-:S02]  /*0e20*/  PRMT R14, R12, 0x6540, R3 ;  /* 0x000065400c0e7816 */ /* 0x000fc40000000003 */
[----:B------:R-:W-:Y:S02]  /*0e30*/  PRMT R3, R6, 0x7772, RZ ;  /* 0x0000777206037816 */ /* 0x000fe400000000ff */
[----:B---3--:R-:W-:Y:S01]  /*0e40*/  LOP3.LUT R16, R15, 0xff0000, R0, 0xf8, !PT ;  /* 0x00ff00000f107812 */ /* 0x008fe200078ef800 */
[----:B------:R-:W-:Y:S01]  /*0e50*/  IMAD.MOV.U32 R15, RZ, RZ, 0x16 ;  /* 0x00000016ff0f7424 */ /* 0x000fe200078e00ff */
[----:B------:R-:W-:Y:S01]  /*0e60*/  PRMT R0, R5, 0x7772, RZ ;  /* 0x0000777205007816 */ /* 0x000fe200000000ff */
[----:B------:R-:W-:Y:S01]  /*0e70*/  IMAD.U32 R17, R3, 0x10000, RZ ;  /* 0x0001000003117824 */ /* 0x000fe200078e00ff */
[----:B------:R-:W-:Y:S02]  /*0e80*/  PRMT R12, R5, 0x7771, RZ ;  /* 0x00007771050c7816 */ /* 0x000fe400000000ff */
[----:B------:R-:W-:Y:S01]  /*0e90*/  PRMT R7, R7, 0x7773, RZ ;  /* 0x0000777307077816 */ /* 0x000fe200000000ff */
[----:B------:R-:W-:Y:S01]  /*0ea0*/  IMAD.U32 R0, R0, 0x10000, RZ ;  /* 0x0001000000007824 */ /* 0x000fe200078e00ff */
[----:B------:R-:W-:-:S02]  /*0eb0*/  PRMT R6, R6, 0x7773, RZ ;  /* 0x0000777306067816 */ /* 0x000fc400000000ff */
[----:B------:R-:W-:Y:S01]  /*0ec0*/  PRMT R5, R5, 0x7773, RZ ;  /* 0x0000777305057816 */ /* 0x000fe200000000ff */
[----:B------:R-:W-:Y:S01]  /*0ed0*/  IMAD.SHL.U32 R7, R7, 0x1000000, RZ ;  /* 0x0100000007077824 */ /* 0x000fe200078e00ff */
[----:B------:R-:W-:Y:S01]  /*0ee0*/  PRMT R3, R13, 0x6540, R12 ;  /* 0x000065400d037816 */ /* 0x000fe2000000000c */
[----:B------:R-:W-:Y:S01]  /*0ef0*/  IMAD.SHL.U32 R6, R6, 0x1000000, RZ ;  /* 0x0100000006067824 */ /* 0x000fe200078e00ff */
[----:B------:R-:W-:Y:S01]  /*0f00*/  LOP3.LUT R17, R14, 0xff0000, R17, 0xf8, !PT ;  /* 0x00ff00000e117812 */ /* 0x000fe200078ef811 */
[----:B------:R-:W-:Y:S01]  /*0f10*/  IMAD.SHL.U32 R5, R5, 0x1000000, RZ ;  /* 0x0100000005057824 */ /* 0x000fe200078e00ff */
[----:B------:R-:W-:Y:S01]  /*0f20*/  LOP3.LUT R0, R3, 0xff0000, R0, 0xf8, !PT ;  /* 0x00ff000003007812 */ /* 0x000fe200078ef800 */
[----:B------:R-:W-:Y:S01]  /*0f30*/  IMAD.MOV.U32 R12, RZ, RZ, 0x7 ;  /* 0x00000007ff0c7424 */ /* 0x000fe200078e00ff */
[----:B------:R-:W-:Y:S01]  /*0f40*/  LOP3.LUT R7, R16, R7, RZ, 0xfc, !PT ;  /* 0x0000000710077212 */ /* 0x000fe200078efcff */
[----:B------:R-:W-:Y:S01]  /*0f50*/  IMAD.MOV.U32 R13, RZ, RZ, 0xc ;  /* 0x0000000cff0d7424 */ /* 0x000fe200078e00ff */
[----:B------:R-:W-:Y:S01]  /*0f60*/  LOP3.LUT R6, R17, R6, RZ, 0xfc, !PT ;  /* 0x0000000611067212 */ /* 0x000fe200078efcff */
[----:B------:R-:W-:Y:S01]  /*0f70*/  IMAD.MOV.U32 R14, RZ, RZ, 0x11 ;  /* 0x00000011ff0e7424 */ /* 0x000fe200078e00ff */
[----:B------:R-:W-:-:S04]  /*0f80*/  LOP3.LUT R5, R0, R5, RZ, 0xfc, !PT ;  /* 0x0000000500057212 */ /* 0x000fc800078efcff */
[----:B------:R-:W-:Y:S04]  /*0f90*/  STL.128 [R1+0x80], R12 ;  /* 0x0000800c01007387 */ /* 0x000fe80000100c00 */
[----:B------:R0:W-:Y:S04]  /*0fa0*/  STL.128 [R1+0x40], R4 ;  /* 0x0000400401007387 */ /* 0x0001e80000100c00 */
[----:B------:R-:W3:Y:S04]  /*0fb0*/  LDL.128 R16, [R1+0x80] ;  /* 0x0000800001107983 */ /* 0x000ee80000100c00 */
[----:B------:R-:W-:Y:S04]  /*0fc0*/  STL.128 [R1+0x90], R12 ;  /* 0x0000900c01007387 */ /* 0x000fe80000100c00 */
[----:B------:R-:W-:Y:S04]  /*0fd0*/  STL.128 [R1+0xa0], R12 ;  /* 0x0000a00c01007387 */ /* 0x000fe80000100c00 */
[----:B0-----:R-:W4:Y:S04]  /*0fe0*/  LDL.128 R4, [R1+0x40] ;  /* 0x0000400001047983 */ /* 0x001f280000100c00 */
[----:B------:R0:W-:Y:S01]  /*0ff0*/  STL.128 [R1+0xb0], R12 ;  /* 0x0000b00c01007387 */ /* 0x0001e20000100c00 */
[----:B-----5:R-:W-:-:S02]  /*1000*/  PRMT R0, R11, 0x7772, RZ ;  /* 0x000077720b007816 */ /* 0x020fc400000000ff */
[----:B------:R-:W-:-:S03]  /*1010*/  PRMT R3, R11, 0x7771, RZ ;  /* 0x000077710b037816 */ /* 0x000fc600000000ff */
[----:B------:R-:W-:Y:S02]  /*1020*/  IMAD.U32 R0, R0, 0x10000, RZ ;  /* 0x0001000000007824 */ /* 0x000fe400078e00ff */
[----:B0-----:R-:W-:Y:S02]  /*1030*/  IMAD.MOV.U32 R12, RZ, RZ, 0x5 ;  /* 0x00000005ff0c7424 */ /* 0x001fe400078e00ff */
[----:B------:R-:W-:Y:S02]  /*1040*/  IMAD.MOV.U32 R13, RZ, RZ, 0x9 ;  /* 0x00000009ff0d7424 */ /* 0x000fe400078e00ff */
[----:B------:R-:W-:Y:S02]  /*1050*/  IMAD.MOV.U32 R14, RZ, RZ, 0xe ;  /* 0x0000000eff0e7424 */ /* 0x000fe400078e00ff */
[----:B------:R-:W-:-:S05]  /*1060*/  IMAD.MOV.U32 R15, RZ, RZ, 0x14 ;  /* 0x00000014ff0f7424 */ /* 0x000fca00078e00ff */
[----:B------:R-:W-:Y:S04]  /*1070*/  STL.128 [R1+0xc0], R12 ;  /* 0x0000c00c01007387 */ /* 0x000fe80000100c00 */
[----:B------:R-:W-:Y:S04]  /*1080*/  STL.128 [R1+0xd0], R12 ;  /* 0x0000d00c01007387 */ /* 0x000fe80000100c00 */
[----:B------:R-:W-:Y:S04]  /*1090*/  STL.128 [R1+0xe0], R12 ;  /* 0x0000e00c01007387 */ /* 0x000fe80000100c00 */
[----:B------:R0:W-:Y:S02]  /*10a0*/  STL.128 [R1+0xf0], R12 ;  /* 0x0000f00c01007387 */ /* 0x0001e40000100c00 */
[----:B0-----:R-:W-:-:S04]  /*10b0*/  PRMT R12, R11, 0x7770, RZ ;  /* 0x000077700b0c7816 */ /* 0x001fc800000000ff */
[----:B------:R-:W-:Y:S02]  /*10c0*/  PRMT R3, R12, 0x6540, R3 ;  /* 0x000065400c037816 */ /* 0x000fe40000000003 */
[----:B------:R-:W-:Y:S02]  /*10d0*/  PRMT R11, R11, 0x7773, RZ ;  /* 0x000077730b0b7816 */ /* 0x000fe400000000ff */
[----:B------:R-:W-:Y:S02]  /*10e0*/  LOP3.LUT R0, R3, 0xff0000, R0, 0xf8, !PT ;  /* 0x00ff000003007812 */ /* 0x000fe400078ef800 */
[C---:B------:R-:W-:Y:S02]  /*10f0*/  PRMT R3, R10.reuse, 0x7771, RZ ;  /* 0x000077710a037816 */ /* 0x040fe400000000ff */
[----:B------:R-:W-:Y:S02]  /*1100*/  PRMT R14, R10, 0x7770, RZ ;  /* 0x000077700a0e7816 */ /* 0x000fe400000000ff */
[----:B------:R-:W-:-:S02]  /*1110*/  PRMT R12, R9, 0x7771, RZ ;  /* 0x00007771090c7816 */ /* 0x000fc400000000ff */
[----:B------:R-:W-:Y:S01]  /*1120*/  PRMT R13, R9, 0x7770, RZ ;  /* 0x00007770090d7816 */ /* 0x000fe200000000ff */
[----:B------:R-:W-:Y:S01]  /*1130*/  IMAD.SHL.U32 R11, R11, 0x1000000, RZ ;  /* 0x010000000b0b7824 */ /* 0x000fe200078e00ff */
[----:B------:R-:W-:Y:S02]  /*1140*/  PRMT R14, R14, 0x6540, R3 ;  /* 0x000065400e0e7816 */ /* 0x000fe40000000003 */
[----:B------:R-:W-:Y:S02]  /*1150*/  PRMT R13, R13, 0x6540, R12 ;  /* 0x000065400d0d7816 */ /* 0x000fe4000000000c */
[----:B------:R-:W-:Y:S02]  /*1160*/  PRMT R3, R10, 0x7772, RZ ;  /* 0x000077720a037816 */ /* 0x000fe400000000ff */
[----:B------:R-:W-:Y:S02]  /*1170*/  PRMT R12, R9, 0x7772, RZ ;  /* 0x00007772090c7816 */ /* 0x000fe400000000ff */
[----:B------:R-:W-:Y:S01]  /*1180*/  LOP3.LUT R11, R0, R11, RZ, 0xfc, !PT ;  /* 0x0000000b000b7212 */ /* 0x000fe200078efcff */
[----:B------:R-:W-:Y:S01]  /*1190*/  IMAD.U32 R3, R3, 0x10000, RZ ;  /* 0x0001000003037824 */ /* 0x000fe200078e00ff */
[----:B------:R-:W-:Y:S01]  /*11a0*/  PRMT R10, R10, 0x7773, RZ ;  /* 0x000077730a0a7816 */ /* 0x000fe200000000ff */
[----:B------:R-:W-:Y:S01]  /*11b0*/  IMAD.U32 R12, R12, 0x10000, RZ ;  /* 0x000100000c0c7824 */ /* 0x000fe200078e00ff */
[----:B------:R-:W-:-:S02]  /*11c0*/  PRMT R9, R9, 0x7773, RZ ;  /* 0x0000777309097816 */ /* 0x000fc400000000ff */
[C---:B--2---:R-:W-:Y:S02]  /*11d0*/  PRMT R15, R23.reuse, 0x7771, RZ ;  /* 0x00007771170f7816 */ /* 0x044fe400000000ff */
[----:B------:R-:W-:Y:S01]  /*11e0*/  PRMT R0, R23, 0x7770, RZ ;  /* 0x0000777017007816 */ /* 0x000fe200000000ff */
[----:B------:R-:W-:Y:S01]  /*11f0*/  IMAD.SHL.U32 R10, R10, 0x1000000, RZ ;  /* 0x010000000a0a7824 */ /* 0x000fe200078e00ff */
[----:B------:R-:W-:Y:S01]  /*1200*/  LOP3.LUT R3, R14, 0xff0000, R3, 0xf8, !PT ;  /* 0x00ff00000e037812 */ /* 0x000fe200078ef803 */
[----:B------:R-:W-:Y:S01]  /*1210*/  IMAD.SHL.U32 R9, R9, 0x1000000, RZ ;  /* 0x0100000009097824 */ /* 0x000fe200078e00ff */
[----:B------:R-:W-:Y:S02]  /*1220*/  PRMT R15, R0, 0x6540, R15 ;  /* 0x00006540000f7816 */ /* 0x000fe4000000000f */
[----:B------:R-:W-:Y:S02]  /*1230*/  PRMT R0, R23, 0x7772, RZ ;  /* 0x0000777217007816 */ /* 0x000fe400000000ff */
[----:B------:R-:W-:-:S02]  /*1240*/  LOP3.LUT R12, R13, 0xff0000, R12, 0xf8, !PT ;  /* 0x00ff00000d0c7812 */ /* 0x000fc400078ef80c */
[----:B------:R-:W-:Y:S01]  /*1250*/  LOP3.LUT R10, R3, R10, RZ, 0xfc, !PT ;  /* 0x0000000a030a7212 */ /* 0x000fe200078efcff */
[----:B------:R-:W-:Y:S01]  /*1260*/  IMAD.U32 R26, R0, 0x10000, RZ ;  /* 0x00010000001a7824 */ /* 0x000fe200078e00ff */
[----:B------:R-:W-:Y:S02]  /*1270*/  LOP3.LUT R9, R12, R9, RZ, 0xfc, !PT ;  /* 0x000000090c097212 */ /* 0x000fe400078efcff */
[C---:B------:R-:W-:Y:S02]  /*1280*/  PRMT R0, R22.reuse, 0x7772, RZ ;  /* 0x0000777216007816 */ /* 0x040fe400000000ff */
[C---:B------:R-:W-:Y:S02]  /*1290*/  PRMT R3, R22.reuse, 0x7771, RZ ;  /* 0x0000777116037816 */ /* 0x040fe400000000ff */
[----:B------:R-:W-:Y:S01]  /*12a0*/  PRMT R14, R22, 0x7770, RZ ;  /* 0x00007770160e7816 */ /* 0x000fe200000000ff */
[----:B------:R0:W-:Y:S01]  /*12b0*/  STL.128 [R1+0x50], R8 ;  /* 0x0000500801007387 */ /* 0x0001e20000100c00 */
[----:B------:R-:W-:-:S02]  /*12c0*/  PRMT R23, R23, 0x7773, RZ ;  /* 0x0000777317177816 */ /* 0x000fc400000000ff */
[----:B------:R-:W-:Y:S02]  /*12d0*/  PRMT R3, R14, 0x6540, R3 ;  /* 0x000065400e037816 */ /* 0x000fe40000000003 */
[C---:B------:R-:W-:Y:S02]  /*12e0*/  PRMT R12, R21.reuse, 0x7771, RZ ;  /* 0x00007771150c7816 */ /* 0x040fe400000000ff */
[C---:B------:R-:W-:Y:S02]  /*12f0*/  PRMT R13, R21.reuse, 0x7770, RZ ;  /* 0x00007770150d7816 */ /* 0x040fe400000000ff */
[----:B------:R-:W-:Y:S01]  /*1300*/  PRMT R22, R22, 0x7773, RZ ;  /* 0x0000777316167816 */ /* 0x000fe200000000ff */
[----:B0-----:R-:W-:Y:S01]  /*1310*/  IMAD.U32 R8, R0, 0x10000, RZ ;  /* 0x0001000000087824 */ /* 0x001fe200078e00ff */
[----:B------:R-:W-:Y:S01]  /*1320*/  PRMT R0, R21, 0x7772, RZ ;  /* 0x0000777215007816 */ /* 0x000fe200000000ff */
[----:B------:R-:W-:Y:S01]  /*1330*/  IMAD.SHL.U32 R10, R23, 0x1000000, RZ ;  /* 0x01000000170a7824 */ /* 0x000fe200078e00ff */
[----:B------:R-:W-:-:S02]  /*1340*/  PRMT R12, R13, 0x6540, R12 ;  /* 0x000065400d0c7816 */ /* 0x000fc4000000000c */
[----:B------:R-:W-:Y:S01]  /*1350*/  LOP3.LUT R8, R3, 0xff0000, R8, 0xf8, !PT ;  /* 0x00ff000003087812 */ /* 0x000fe200078ef808 */
[----:B------:R-:W-:Y:S01]  /*1360*/  IMAD.U32 R3, R0, 0x10000, RZ ;  /* 0x0001000000037824 */ /* 0x000fe200078e00ff */
[----:B------:R-:W-:Y:S01]  /*1370*/  LOP3.LUT R15, R15, 0xff0000, R26, 0xf8, !PT ;  /* 0x00ff00000f0f7812 */ /* 0x000fe200078ef81a */
[----:B------:R-:W-:-:S03]  /*1380*/  IMAD.SHL.U32 R9, R22, 0x1000000, RZ ;  /* 0x0100000016097824 */ /* 0x000fc600078e00ff */
[----:B------:R-:W-:Y:S02]  /*1390*/  LOP3.LUT R0, R12, 0xff0000, R3, 0xf8, !PT ;  /* 0x00ff00000c007812 */ /* 0x000fe400078ef803 */
[----:B------:R-:W-:Y:S02]  /*13a0*/  LOP3.LUT R23, R15, R10, RZ, 0xfc, !PT ;  /* 0x0000000a0f177212 */ /* 0x000fe400078efcff */
[----:B------:R-:W-:Y:S01]  /*13b0*/  LOP3.LUT R22, R8, R9, RZ, 0xfc, !PT ;  /* 0x0000000908167212 */ /* 0x000fe200078efcff */
[----:B------:R-:W2:Y:S04]  /*13c0*/  LDL.128 R12, [R1+0x50] ;  /* 0x00005000010c7983 */ /* 0x000ea80000100c00 */
[----:B------:R-:W5:Y:S01]  /*13d0*/  LDL.128 R8, [R1+0x90] ;  /* 0x0000900001087983 */ /* 0x000f620000100c00 */
[----:B------:R-:W-:-:S05]  /*13e0*/  PRMT R21, R21, 0x7773, RZ ;  /* 0x0000777315157816 */ /* 0x000fca00000000ff */
[----:B------:R-:W-:Y:S01]  /*13f0*/  IMAD.SHL.U32 R21, R21, 0x1000000, RZ ;  /* 0x0100000015157824 */ /* 0x000fe200078e00ff */
[C---:B------:R-:W-:Y:S02]  /*1400*/  PRMT R3, R25.reuse, 0x7771, RZ ;  /* 0x0000777119037816 */ /* 0x040fe400000000ff */
[C---:B------:R-:W-:Y:S02]  /*1410*/  PRMT R26, R25.reuse, 0x7770, RZ ;  /* 0x00007770191a7816 */ /* 0x040fe400000000ff */
[----:B------:R-:W-:Y:S02]  /*1420*/  LOP3.LUT R21, R0, R21, RZ, 0xfc, !PT ;  /* 0x0000001500157212 */ /* 0x000fe400078efcff */
[----:B------:R-:W-:Y:S02]  /*1430*/  PRMT R0, R25, 0x7772, RZ ;  /* 0x0000777219007816 */ /* 0x000fe400000000ff */
[----:B------:R-:W-:-:S03]  /*1440*/  PRMT R3, R26, 0x6540, R3 ;  /* 0x000065401a037816 */ /* 0x000fc60000000003 */
[----:B------:R-:W-:Y:S01]  /*1450*/  IMAD.U32 R26, R0, 0x10000, RZ ;  /* 0x00010000001a7824 */ /* 0x000fe200078e00ff */
[----:B------:R-:W-:Y:S01]  /*1460*/  SHF.R.U64 R0, R27, 0x5, RZ ;  /* 0x000000051b007819 */ /* 0x000fe200000012ff */
[----:B------:R-:W-:Y:S02]  /*1470*/  IMAD.MOV.U32 R28, RZ, RZ, 0x4 ;  /* 0x00000004ff1c7424 */ /* 0x000fe400078e00ff */
[----:B------:R-:W-:Y:S02]  /*1480*/  IMAD.MOV.U32 R29, RZ, RZ, 0xb ;  /* 0x0000000bff1d7424 */ /* 0x000fe400078e00ff */
[----:B------:R-:W-:Y:S02]  /*1490*/  IMAD.MOV.U32 R30, RZ, RZ, 0x10 ;  /* 0x00000010ff1e7424 */ /* 0x000fe400078e00ff */
[----:B------:R-:W-:Y:S01]  /*14a0*/  IMAD.MOV.U32 R31, RZ, RZ, 0x17 ;  /* 0x00000017ff1f7424 */ /* 0x000fe200078e00ff */
[----:B------:R0:W-:Y:S01]  /*14b0*/  STL.128 [R1+0x60], R20 ;  /* 0x0000601401007387 */ /* 0x0001e20000100c00 */
[----:B------:R-:W-:Y:S01]  /*14c0*/  LOP3.LUT R26, R3, 0xff0000, R26, 0xf8, !PT ;  /* 0x00ff0000031a7812 */ /* 0x000fe200078ef81a */
[----:B------:R-:W-:-:S02]  /*14d0*/  IMAD.SHL.U32 R3, R27, 0x8, RZ ;  /* 0x000000081b037824 */ /* 0x000fc400078e00ff */
[----:B------:R-:W-:Y:S04]  /*14e0*/  STL.128 [R1+0x100], R28 ;  /* 0x0001001c01007387 */ /* 0x000fe80000100c00 */
[----:B------:R-:W-:Y:S01]  /*14f0*/  STL.128 [R1+0x110], R28 ;  /* 0x0001101c01007387 */ /* 0x000fe20000100c00 */
[----:B------:R-:W-:-:S03]  /*1500*/  LOP3.LUT R3, R3, 0xffff, RZ, 0xc0, !PT ;  /* 0x0000ffff03037812 */ /* 0x000fc600078ec0ff */
[----:B------:R-:W-:Y:S01]  /*1510*/  STL.128 [R1+0x120], R28 ;  /* 0x0001201c01007387 */ /* 0x000fe20000100c00 */
[----:B0-----:R-:W-:-:S03]  /*1520*/  IMAD.SHL.U32 R20, R0, 0x100, RZ ;  /* 0x0000010000147824 */ /* 0x001fc600078e00ff */
[----:B------:R0:W-:Y:S01]  /*1530*/  STL.128 [R1+0x130], R28 ;  /* 0x0001301c01007387 */ /* 0x0001e20000100c00 */
[----:B------:R-:W-:Y:S02]  /*1540*/  PRMT R25, R25, 0x7773, RZ ;  /* 0x0000777319197816 */ /* 0x000fe400000000ff */
[----:B------:R-:W-:-:S04]  /*1550*/  LOP3.LUT R20, R20, 0xff00, RZ, 0xc0, !PT ;  /* 0x0000ff0014147812 */ /* 0x000fc800078ec0ff */
[----:B------:R-:W-:Y:S02]  /*1560*/  LOP3.LUT R20, R20, 0xf8, R3, 0xf8, !PT ;  /* 0x000000f814147812 */ /* 0x000fe400078ef803 */
[----:B0-----:R-:W-:Y:S01]  /*1570*/  SHF.R.U64 R29, R27, 0xd, RZ ;  /* 0x0000000d1b1d7819 */ /* 0x001fe200000012ff */
[----:B------:R-:W-:-:S04]  /*1580*/  IMAD.SHL.U32 R25, R25, 0x1000000, RZ ;  /* 0x0100000019197824 */ /* 0x000fc800078e00ff */
[----:B------:R-:W-:Y:S01]  /*1590*/  IMAD.U32 R21, R29, 0x10000, RZ ;  /* 0x000100001d157824 */ /* 0x000fe200078e00ff */
[----:B------:R-:W-:-:S04]  /*15a0*/  SHF.R.U64 R22, R27, 0x15, RZ ;  /* 0x000000151b167819 */ /* 0x000fc800000012ff */
[----:B------:R-:W-:Y:S02]  /*15b0*/  LOP3.LUT R21, R20, 0xff0000, R21, 0xf8, !PT ;  /* 0x00ff000014157812 */ /* 0x000fe400078ef815 */
[----:B------:R-:W-:-:S03]  /*15c0*/  LOP3.LUT R25, R26, R25, RZ, 0xfc, !PT ;  /* 0x000000191a197212 */ /* 0x000fc600078efcff */
[----:B------:R-:W-:Y:S02]  /*15d0*/  IMAD R26, R22, 0x1000000, R21 ;  /* 0x01000000161a7824 */ /* 0x000fe400078e0215 */
[----:B------:R-:W4:Y:S01]  /*15e0*/  LDC.64 R20, c[0x3][0x40] ;  /* 0x00c01000ff147b82 */ /* 0x000f220000000a00 */
[----:B------:R-:W-:-:S05]  /*15f0*/  SHF.R.U64 R27, R27, 0x1d, RZ ;  /* 0x0000001d1b1b7819 */ /* 0x000fca00000012ff */
[----:B------:R0:W-:Y:S01]  /*1600*/  STL.128 [R1+0x70], R24 ;  /* 0x0000701801007387 */ /* 0x0001e20000100c00 */
[----:B----4-:R-:W-:Y:S02]  /*1610*/  IADD3 R23, PT, PT, R4, -0x1, R20 ;  /* 0xffffffff04177810 */ /* 0x010fe40007ffe014 */
[----:B---3--:R-:W-:Y:S02]  /*1620*/  IADD3 R20, PT, PT, -R16, 0x20, RZ ;  /* 0x0000002010147810 */ /* 0x008fe40007ffe1ff */
[----:B------:R-:W-:Y:S02]  /*1630*/  SHF.L.U32 R16, R23, R16, RZ ;  /* 0x0000001017107219 */ /* 0x000fe400000006ff */
[----:B------:R-:W-:-:S04]  /*1640*/  SHF.R.U32.HI R23, RZ, R20, R23 ;  /* 0x00000014ff177219 */ /* 0x000fc80000011617 */
[----:B------:R-:W-:-:S04]  /*1650*/  IADD3 R16, PT, PT, R23, -0x10325477, R16 ;  /* 0xefcdab8917107810 */ /* 0x000fc80007ffe010 */
[----:B------:R-:W-:-:S04]  /*1660*/  LOP3.LUT R23, R16, 0xefcdab89, RZ, 0xc0, !PT ;  /* 0xefcdab8910177812 */ /* 0x000fc800078ec0ff */
[----:B------:R-:W-:-:S05]  /*1670*/  LOP3.LUT R23, R23, 0x98badcfe, R16, 0xf4, !PT ;  /* 0x98badcfe17177812 */ /* 0x000fca00078ef410 */
[----:B------:R-:W-:-:S05]  /*1680*/  VIADD R20, R23, 0x10325476 ;  /* 0x1032547617147836 */ /* 0x000fca0000000000 */
[----:B------:R-:W-:Y:S02]  /*1690*/  IADD3 R20, PT, PT, R5, R21, R20 ;  /* 0x0000001505147210 */ /* 0x000fe40007ffe014 */
[----:B------:R-:W-:Y:S02]  /*16a0*/  IADD3 R21, PT, PT, -R17, 0x20, RZ ;  /* 0x0000002011157810 */ /* 0x000fe40007ffe1ff */
[----:B------:R-:W-:Y:S02]  /*16b0*/  SHF.L.U32 R17, R20, R17, RZ ;  /* 0x0000001114117219 */ /* 0x000fe400000006ff */
[----:B------:R-:W-:Y:S02]  /*16c0*/  SHF.R.U32.HI R23, RZ, R21, R20 ;  /* 0x00000015ff177219 */ /* 0x000fe40000011614 */
[----:B------:R-:W1:Y:S02]  /*16d0*/  LDC.64 R20, c[0x3][0x48] ;  /* 0x00c01200ff147b82 */ /* 0x000e640000000a00 */
[----:B------:R-:W-:-:S04]  /*16e0*/  IADD3 R17, PT, PT, R23, R17, R16 ;  /* 0x0000001117117210 */ /* 0x000fc80007ffe010 */
[----:B------:R-:W-:-:S05]  /*16f0*/  LOP3.LUT R23, R17, 0xefcdab89, R16, 0xac, !PT ;  /* 0xefcdab8911177812 */ /* 0x000fca00078eac10 */
[----:B------:R-:W-:-:S05]  /*1700*/  VIADD R23, R23, 0x98badcfe ;  /* 0x98badcfe17177836 */ /* 0x000fca0000000000 */
[----:B-1----:R-:W-:Y:S02]  /*1710*/  IADD3 R23, PT, PT, R6, R20, R23 ;  /* 0x0000001406177210 */ /* 0x002fe40007ffe017 */
[----:B------:R-:W-:Y:S02]  /*1720*/  IADD3 R20, PT, PT, -R18, 0x20, RZ ;  /* 0x0000002012147810 */ /* 0x000fe40007ffe1ff */
[----:B------:R-:W-:Y:S02]  /*1730*/  SHF.L.U32 R18, R23, R18, RZ ;  /* 0x0000001217127219 */ /* 0x000fe400000006ff */
[----:B------:R-:W-:-:S04]  /*1740*/  SHF.R.U32.HI R20, RZ, R20, R23 ;  /* 0x00000014ff147219 */ /* 0x000fc80000011617 */
[----:B0-----:R-:W-:-:S04]  /*1750*/  IADD3 R25, PT, PT, R20, R18, R17 ;  /* 0x0000001214197210 */ /* 0x001fc80007ffe011 */
[----:B------:R-:W-:-:S05]  /*1760*/  LOP3.LUT R18, R16, R25, R17, 0xb8, !PT ;  /* 0x0000001910127212 */ /* 0x000fca00078eb811 */
[----:B------:R-:W-:-:S05]  /*1770*/  VIADD R18, R18, 0xefcdab89 ;  /* 0xefcdab8912127836 */ /* 0x000fca0000000000 */
[----:B------:R-:W-:Y:S02]  /*1780*/  IADD3 R18, PT, PT, R7, R21, R18 ;  /* 0x0000001507127210 */ /* 0x000fe40007ffe012 */
[----:B------:R-:W-:Y:S02]  /*1790*/  IADD3 R21, PT, PT, -R19, 0x20, RZ ;  /* 0x0000002013157810 */ /* 0x000fe40007ffe1ff */
[----:B------:R-:W-:Y:S02]  /*17a0*/  SHF.L.U32 R24, R18, R19, RZ ;  /* 0x0000001312187219 */ /* 0x000fe400000006ff */
[----:B------:R-:W-:-:S04]  /*17b0*/  SHF.R.U32.HI R21, RZ, R21, R18 ;  /* 0x00000015ff157219 */ /* 0x000fc80000011612 */
[----:B------:R-:W-:-:S04]  /*17c0*/  IADD3 R24, PT, PT, R21, R24, R25 ;  /* 0x0000001815187210 */ /* 0x000fc80007ffe019 */
[----:B------:R-:W-:-:S04]  /*17d0*/  LOP3.LUT R19, R17, R24, R25, 0xb8, !PT ;  /* 0x0000001811137212 */ /* 0x000fc800078eb819 */
[----:B------:R-:W-:Y:S02]  /*17e0*/  IADD3 R19, PT, PT, R19, UR4, R16 ;  /* 0x0000000413137c10 */ /* 0x000fe4000fffe010 */
[----:B------:R-:W-:Y:S02]  /*17f0*/  PRMT R30, R29, 0x3340, R22 ;  /* 0x000033401d1e7816 */ /* 0x000fe40000000016 */
[----:B------:R-:W3:Y:S01]  /*1800*/  LDL.128 R20, [R1+0xa0] ;  /* 0x0000a00001147983 */ /* 0x000ee20000100c00 */
[----:B--2---:R-:W-:Y:S01]  /*1810*/  IMAD.IADD R19, R19, 0x1, R12 ;  /* 0x0000000113137824 */ /* 0x004fe200078e020c */
[----:B-----5:R-:W-:-:S04]  /*1820*/  IADD3 R16, PT, PT, -R8, 0x20, RZ ;  /* 0x0000002008107810 */ /* 0x020fc80007ffe1ff */
[----:B------:R-:W-:Y:S02]  /*1830*/  SHF.L.U32 R31, R19, R8, RZ ;  /* 0x00000008131f7219 */ /* 0x000fe400000006ff */
[----:B------:R-:W-:-:S04]  /*1840*/  SHF.R.U32.HI R16, RZ, R16, R19 ;  /* 0x00000010ff107219 */ /* 0x000fc80000011613 */
[----:B------:R-:W-:-:S04]  /*1850*/  IADD3 R31, PT, PT, R16, R31, R24 ;  /* 0x0000001f101f7210 */ /* 0x000fc80007ffe018 */
[----:B------:R-:W-:-:S04]  /*1860*/  LOP3.LUT R8, R25, R31, R24, 0xb8, !PT ;  /* 0x0000001f19087212 */ /* 0x000fc800078eb818 */
[----:B------:R-:W-:Y:S02]  /*1870*/  IADD3 R8, PT, PT, R8, UR5, R17 ;  /* 0x0000000508087c10 */ /* 0x000fe4000fffe011 */
[----:B------:R-:W-:-:S03]  /*1880*/  IADD3 R17, PT, PT, -R9, 0x20, RZ ;  /* 0x0000002009117810 */ /* 0x000fc60007ffe1ff */
[----:B------:R-:W-:-:S05]  /*1890*/  IMAD.IADD R8, R8, 0x1, R13 ;  /* 0x0000000108087824 */ /* 0x000fca00078e020d */
[----:B------:R-:W-:Y:S02]  /*18a0*/  SHF.L.U32 R26, R8, R9, RZ ;  /* 0x00000009081a7219 */ /* 0x000fe400000006ff */
[----:B------:R-:W-:Y:S02]  /*18b0*/  SHF.R.U32.HI R9, RZ, R17, R8 ;  /* 0x00000011ff097219 */ /* 0x000fe40000011608 */
[----:B------:R-:W2:Y:S02]  /*18c0*/  LDL.128 R16, [R1+0x60] ;  /* 0x0000600001107983 */ /* 0x000ea40000100c00 */
[----:B------:R-:W-:-:S04]  /*18d0*/  IADD3 R9, PT, PT, R9, R26, R31 ;  /* 0x0000001a09097210 */ /* 0x000fc80007ffe01f */
[----:B------:R-:W-:-:S04]  /*18e0*/  LOP3.LUT R8, R24, R9, R31, 0xb8, !PT ;  /* 0x0000000918087212 */ /* 0x000fc800078eb81f */
[----:B------:R-:W-:Y:S02]  /*18f0*/  IADD3 R25, PT, PT, R8, UR6, R25 ;  /* 0x0000000608197c10 */ /* 0x000fe4000fffe019 */
[----:B------:R-:W-:-:S03]  /*1900*/  IADD3 R8, PT, PT, -R10, 0x20, RZ ;  /* 0x000000200a087810 */ /* 0x000fc60007ffe1ff */
[----:B------:R-:W-:-:S05]  /*1910*/  IMAD.IADD R25, R25, 0x1, R14 ;  /* 0x0000000119197824 */ /* 0x000fca00078e020e */
[----:B------:R-:W-:Y:S02]  /*1920*/  SHF.L.U32 R28, R25, R10, RZ ;  /* 0x0000000a191c7219 */ /* 0x000fe400000006ff */
[----:B------:R-:W-:-:S04]  /*1930*/  SHF.R.U32.HI R8, RZ, R8, R25 ;  /* 0x00000008ff087219 */ /* 0x000fc80000011619 */
[----:B------:R-:W-:-:S04]  /*1940*/  IADD3 R28, PT, PT, R8, R28, R9 ;  /* 0x0000001c081c7210 */ /* 0x000fc80007ffe009 */
[----:B------:R-:W-:-:S04]  /*1950*/  LOP3.LUT R25, R31, R28, R9, 0xb8, !PT ;  /* 0x0000001c1f197212 */ /* 0x000fc800078eb809 */
[----:B------:R-:W-:Y:S01]  /*1960*/  IADD3 R24, PT, PT, R25, UR7, R24 ;  /* 0x0000000719187c10 */ /* 0x000fe2000fffe018 */
[----:B------:R-:W0:Y:S01]  /*1970*/  LDCU.128 UR4, c[0x3][0x60] ;  /* 0x00c00c00ff0477ac */ /* 0x000e220008000c00 */
[----:B------:R-:W-:-:S03]  /*1980*/  IADD3 R25, PT, PT, -R11, 0x20, RZ ;  /* 0x000000200b197810 */ /* 0x000fc60007ffe1ff */
[----:B------:R-:W-:-:S05]  /*1990*/  IMAD.IADD R24, R24, 0x1, R15 ;  /* 0x0000000118187824 */ /* 0x000fca00078e020f */
[----:B------:R-:W-:Y:S02]  /*19a0*/  SHF.L.U32 R29, R24, R11, RZ ;  /* 0x0000000b181d7219 */ /* 0x000fe400000006ff */
[----:B------:R-:W-:-:S04]  /*19b0*/  SHF.R.U32.HI R25, RZ, R25, R24 ;  /* 0x00000019ff197219 */ /* 0x000fc80000011618 */
[----:B------:R-:W-:Y:S02]  /*19c0*/  IADD3 R29, PT, PT, R25, R29, R28 ;  /* 0x0000001d191d7210 */ /* 0x000fe40007ffe01c */
[----:B------:R-:W-:Y:S02]  /*19d0*/  PRMT R3, R3, 0x3340, R0 ;  /* 0x0000334003037816 */ /* 0x000fe40000000000 */
[----:B------:R-:W-:-:S04]  /*19e0*/  LOP3.LUT R0, R9, R29, R28, 0xb8, !PT ;  /* 0x0000001d09007212 */ /* 0x000fc800078eb81c */
[----:B0-----:R-:W-:Y:S02]  /*19f0*/  IADD3 R11, PT, PT, R0, UR4, R31 ;  /* 0x00000004000b7c10 */ /* 0x001fe4000fffe01f */
[----:B------:R-:W-:Y:S02]  /*1a00*/  PRMT R0, R27, 0x3340, RZ ;  /* 0x000033401b007816 */ /* 0x000fe400000000ff */
[----:B------:R-:W-:Y:S01]  /*1a10*/  PRMT R31, RZ, 0x3340, RZ ;  /* 0x00003340ff1f7816 */ /* 0x000fe200000000ff */
[----:B------:R-:W4:Y:S03]  /*1a20*/  LDL.128 R24, [R1+0xb0] ;  /* 0x0000b00001187983 */ /* 0x000f260000100c00 */
[----:B------:R-:W-:Y:S02]  /*1a30*/  PRMT R31, R0, 0x5410, R31 ;  /* 0x00005410001f7816 */ /* 0x000fe4000000001f */
[----:B------:R-:W-:-:S02]  /*1a40*/  PRMT R30, R3, 0x5410, R30 ;  /* 0x00005410031e7816 */ /* 0x000fc4000000001e */
[----:B---3--:R-:W-:Y:S02]  /*1a50*/  IADD3 R0, PT, PT, -R20, 0x20, RZ ;  /* 0x0000002014007810 */ /* 0x008fe40007ffe1ff */
[----:B------:R-:W-:Y:S01]  /*1a60*/  IADD3 R3, PT, PT, -R21, 0x20, RZ ;  /* 0x0000002015037810 */ /* 0x000fe20007ffe1ff */
[----:B--2---:R-:W-:-:S05]  /*1a70*/  IMAD.IADD R11, R11, 0x1, R16 ;  /* 0x000000010b0b7824 */ /* 0x004fca00078e0210 */
[----:B------:R-:W-:Y:S02]  /*1a80*/  SHF.L.U32 R20, R11, R20, RZ ;  /* 0x000000140b147219 */ /* 0x000fe400000006ff */
[----:B------:R-:W-:-:S04]  /*1a90*/  SHF.R.U32.HI R0, RZ, R0, R11 ;  /* 0x00000000ff007219 */ /* 0x000fc8000001160b */
[----:B------:R-:W-:-:S04]  /*1aa0*/  IADD3 R20, PT, PT, R0, R20, R29 ;  /* 0x0000001400147210 */ /* 0x000fc80007ffe01d */
[----:B------:R-:W-:-:S04]  /*1ab0*/  LOP3.LUT R0, R28, R20, R29, 0xb8, !PT ;  /* 0x000000141c007212 */ /* 0x000fc800078eb81d */
[----:B------:R-:W-:-:S05]  /*1ac0*/  IADD3 R0, PT, PT, R0, UR5, R9 ;  /* 0x0000000500007c10 */ /* 0x000fca000fffe009 */
        /* <DEDUP_REMOVED lines=19> */
[----:B------:R-:W-:-:S04]  /*1c00*/  IADD3 R28, PT, PT, R21, R28, R3 ;  /* 0x0000001c151c7210 */ /* 0x000fc80007ffe003 */
[----:B------:R-:W-:-:S04]  /*1c10*/  LOP3.LUT R21, R0, R28, R3, 0xb8, !PT ;  /* 0x0000001c00157212 */ /* 0x000fc800078eb803 */
[----:B0-----:R-:W-:Y:S02]  /*1c20*/  IADD3 R21, PT, PT, R21, UR4, R20 ;  /* 0x0000000415157c10 */ /* 0x001fe4000fffe014 */
[----:B----4-:R-:W-:-:S03]  /*1c30*/  IADD3 R20, PT, PT, -R24, 0x20, RZ ;  /* 0x0000002018147810 */ /* 0x010fc60007ffe1ff */
[----:B--2---:R-:W-:-:S05]  /*1c40*/  IMAD.IADD R21, R21, 0x1, R8 ;  /* 0x0000000115157824 */ /* 0x004fca00078e0208 */
        /* <DEDUP_REMOVED lines=27> */
[----:B0-----:R-:W-:-:S05]  /*1e00*/  IADD3 R24, PT, PT, R24, UR4, R29 ;  /* 0x0000000418187c10 */ /* 0x001fca000fffe01d */
[----:B------:R-:W-:Y:S01]  /*1e10*/  IMAD.IADD R25, R24, 0x1, R5 ;  /* 0x0000000118197824 */ /* 0x000fe200078e0205 */
[----:B--2---:R-:W-:-:S04]  /*1e20*/  IADD3 R24, PT, PT, -R20, 0x20, RZ ;  /* 0x0000002014187810 */ /* 0x004fc80007ffe1ff */
[----:B------:R-:W-:Y:S02]  /*1e30*/  SHF.L.U32 R29, R25, R20, RZ ;  /* 0x00000014191d7219 */ /* 0x000fe400000006ff */
[----:B------:R-:W-:-:S04]  /*1e40*/  SHF.R.U32.HI R24, RZ, R24, R25 ;  /* 0x00000018ff187219 */ /* 0x000fc80000011619 */
[----:B------:R-:W-:-:S04]  /*1e50*/  IADD3 R29, PT, PT, R24, R29, R28 ;  /* 0x0000001d181d7210 */ /* 0x000fc80007ffe01c */
[----:B------:R-:W-:-:S04]  /*1e60*/  LOP3.LUT R25, R28, R3, R29, 0xb8, !PT ;  /* 0x000000031c197212 */ /* 0x000fc800078eb81d */
[----:B------:R-:W-:-:S05]  /*1e70*/  IADD3 R25, PT, PT, R25, UR5, R0 ;  /* 0x0000000519197c10 */ /* 0x000fca000fffe000 */
[----:B------:R-:W-:Y:S01]  /*1e80*/  IMAD.IADD R0, R25, 0x1, R14 ;  /* 0x0000000119007824 */ /* 0x000fe200078e020e */
[----:B------:R-:W-:-:S04]  /*1e90*/  IADD3 R25, PT, PT, -R21, 0x20, RZ ;  /* 0x0000002015197810 */ /* 0x000fc80007ffe1ff */
[----:B------:R-:W-:Y:S02]  /*1ea0*/  SHF.L.U32 R20, R0, R21, RZ ;  /* 0x0000001500147219 */ /* 0x000fe400000006ff */
[----:B------:R-:W-:Y:S02]  /*1eb0*/  SHF.R.U32.HI R0, RZ, R25, R0 ;  /* 0x00000019ff007219 */ /* 0x000fe40000011600 */
[----:B------:R-:W2:Y:S02]  /*1ec0*/  LDL.128 R24, [R1+0xd0] ;  /* 0x0000d00001187983 */ /* 0x000ea40000100c00 */
[----:B------:R-:W-:-:S04]  /*1ed0*/  IADD3 R0, PT, PT, R0, R20, R29 ;  /* 0x0000001400007210 */ /* 0x000fc80007ffe01d */
[----:B------:R-:W-:-:S04]  /*1ee0*/  LOP3.LUT R20, R29, R28, R0, 0xb8, !PT ;  /* 0x0000001c1d147212 */ /* 0x000fc800078eb800 */
[----:B------:R-:W-:-:S05]  /*1ef0*/  IADD3 R20, PT, PT, R20, UR6, R3 ;  /* 0x0000000614147c10 */ /* 0x000fca000fffe003 */
[----:B------:R-:W-:Y:S01]  /*1f00*/  IMAD.IADD R3, R20, 0x1, R19 ;  /* 0x0000000114037824 */ /* 0x000fe200078e0213 */
[----:B------:R-:W-:-:S04]  /*1f10*/  IADD3 R20, PT, PT, -R22, 0x20, RZ ;  /* 0x0000002016147810 */ /* 0x000fc80007ffe1ff */
[----:B------:R-:W-:Y:S02]  /*1f20*/  SHF.L.U32 R21, R3, R22, RZ ;  /* 0x0000001603157219 */ /* 0x000fe400000006ff */
[----:B------:R-:W-:-:S04]  /*1f30*/  SHF.R.U32.HI R3, RZ, R20, R3 ;  /* 0x00000014ff037219 */ /* 0x000fc80000011603 */
[----:B------:R-:W-:-:S04]  /*1f40*/  IADD3 R3, PT, PT, R3, R21, R0 ;  /* 0x0000001503037210 */ /* 0x000fc80007ffe000 */
[----:B------:R-:W-:-:S04]  /*1f50*/  LOP3.LUT R21, R0, R29, R3, 0xb8, !PT ;  /* 0x0000001d00157212 */ /* 0x000fc800078eb803 */
[----:B------:R-:W-:Y:S01]  /*1f60*/  IADD3 R21, PT, PT, R21, UR7, R28 ;  /* 0x0000000715157c10 */ /* 0x000fe2000fffe01c */
[----:B------:R-:W0:Y:S04]  /*1f70*/  LDCU.128 UR4, c[0x3][0x90] ;  /* 0x00c01200ff0477ac */ /* 0x000e280008000c00 */
[----:B------:R-:W-:Y:S01]  /*1f80*/  IMAD.IADD R20, R4, 0x1, R21 ;  /* 0x0000000104147824 */ /* 0x000fe200078e0215 */
[----:B------:R-:W-:-:S04]  /*1f90*/  IADD3 R21, PT, PT, -R23, 0x20, RZ ;  /* 0x0000002017157810 */ /* 0x000fc80007ffe1ff */
        /* <DEDUP_REMOVED lines=185> */
[----:B------:R-:W-:Y:S02]  /*2b30*/  IMAD.IADD R21, R20, 0x1, R17 ;  /* 0x0000000114157824 */ /* 0x000fe400078e0211 */
[----:B------:R-:W-:Y:S02]  /*2b40*/  IMAD.MOV.U32 R36, RZ, RZ, 0x6 ;  /* 0x00000006ff247424 */ /* 0x000fe400078e00ff */
[----:B------:R-:W-:Y:S02]  /*2b50*/  IMAD.MOV.U32 R37, RZ, RZ, 0xa ;  /* 0x0000000aff257424 */ /* 0x000fe400078e00ff */
[----:B------:R-:W-:Y:S02]  /*2b60*/  IMAD.MOV.U32 R38, RZ, RZ, 0xf ;  /* 0x0000000fff267424 */ /* 0x000fe400078e00ff */
[----:B------:R-:W-:-:S05]  /*2b70*/  IMAD.MOV.U32 R39, RZ, RZ, 0x15 ;  /* 0x00000015ff277424 */ /* 0x000fca00078e00ff */
[----:B------:R-:W-:Y:S01]  /*2b80*/  STL.128 [R1+0x140], R36 ;  /* 0x0001402401007387 */ /* 0x000fe20000100c00 */
[----:B--2---:R-:W-:Y:S02]  /*2b90*/  IADD3 R20, PT, PT, -R24, 0x20, RZ ;  /* 0x0000002018147810 */ /* 0x004fe40007ffe1ff */
        /* <DEDUP_REMOVED lines=29> */
[----:B------:R-:W-:Y:S04]  /*2d70*/  STL.128 [R1+0x150], R36 ;  /* 0x0001502401007387 */ /* 0x000fe80000100c00 */
[----:B------:R-:W-:Y:S04]  /*2d80*/  STL.128 [R1+0x160], R36 ;  /* 0x0001602401007387 */ /* 0x000fe80000100c00 */
[----:B------:R0:W-:Y:S01]  /*2d90*/  STL.64 [R1+0x38], R30 ;  /* 0x0000381e01007387 */ /* 0x0001e20000100a00 */
[----:B--2---:R-:W-:-:S02]  /*2da0*/  IADD3 R4, PT, PT, -R20, 0x20, RZ ;  /* 0x0000002014047810 */ /* 0x004fc40007ffe1ff */
[----:B------:R-:W-:Y:S02]  /*2db0*/  SHF.L.U32 R35, R29, R20, RZ ;  /* 0x000000141d237219 */ /* 0x000fe400000006ff */
[----:B------:R-:W-:Y:S02]  /*2dc0*/  SHF.R.U32.HI R4, RZ, R4, R29 ;  /* 0x00000004ff047219 */ /* 0x000fe4000001161d */
[----:B0-----:R-:W2:Y:S02]  /*2dd0*/  LDL.128 R28, [R1+0x160] ;  /* 0x00016000011c7983 */ /* 0x001ea40000100c00 */
[----:B------:R-:W-:-:S04]  /*2de0*/  IADD3 R35, PT, PT, R4, R35, R34 ;  /* 0x0000002304237210 */ /* 0x000fc80007ffe022 */
[----:B------:R-:W-:-:S04]  /*2df0*/  LOP3.LUT R25, R34, R35, R3, 0x2d, !PT ;  /* 0x0000002322197212 */ /* 0x000fc800078e2d03 */
[----:B------:R-:W-:Y:S02]  /*2e00*/  IADD3 R0, PT, PT, R25, UR5, R0 ;  /* 0x0000000519007c10 */ /* 0x000fe4000fffe000 */
[----:B------:R-:W3:Y:S01]  /*2e10*/  LDL.128 R24, [R1+0x150] ;  /* 0x0001500001187983 */ /* 0x000ee20000100c00 */
[----:B------:R-:W-:Y:S02]  /*2e20*/  IADD3 R4, PT, PT, -R21, 0x20, RZ ;  /* 0x0000002015047810 */ /* 0x000fe40007ffe1ff */
[----:B------:R-:W-:-:S05]  /*2e30*/  IMAD.IADD R15, R0, 0x1, R15 ;  /* 0x00000001000f7824 */ /* 0x000fca00078e020f */
        /* <DEDUP_REMOVED lines=21> */
[----:B------:R-:W-:Y:S01]  /*2f90*/  UMOV UR8, 0x6 ;  /* 0x0000000600087882 */ /* 0x000fe20000000000 */
[----:B---3--:R-:W-:-:S03]  /*2fa0*/  IADD3 R8, PT, PT, -R24, 0x20, RZ ;  /* 0x0000002018087810 */ /* 0x008fc60007ffe1ff */
        /* <DEDUP_REMOVED lines=26> */
[----:B0-----:R-:W-:Y:S02]  /*3150*/  IADD3 R13, PT, PT, R8, UR4, R13 ;  /* 0x00000004080d7c10 */ /* 0x001fe4000fffe00d */
[----:B--2---:R-:W-:-:S03]  /*3160*/  IADD3 R8, PT, PT, -R28, 0x20, RZ ;  /* 0x000000201c087810 */ /* 0x004fc60007ffe1ff */
        /* <DEDUP_REMOVED lines=27> */
[----:B0-----:R-:W-:Y:S01]  /*3320*/  IADD3 R5, PT, PT, R0, UR4, R5 ;  /* 0x0000000400057c10 */ /* 0x001fe2000fffe005 */
[----:B------:R-:W-:-:S04]  /*3330*/  UIADD3 UR4, UPT, UPT, -UR8, 0x20, URZ ;  /* 0x0000002008047890 */ /* 0x000fc8000fffe1ff */
[----:B------:R-:W-:-:S05]  /*3340*/  IMAD.IADD R5, R12, 0x1, R5 ;  /* 0x000000010c057824 */ /* 0x000fca00078e0205 */
[----:B------:R-:W-:Y:S02]  /*3350*/  SHF.L.U32 R23, R5, UR8, RZ ;  /* 0x0000000805177c19 */ /* 0x000fe400080006ff */
[----:B------:R-:W-:-:S04]  /*3360*/  SHF.R.U32.HI R5, RZ, UR4, R5 ;  /* 0x00000004ff057c19 */ /* 0x000fc80008011605 */
[----:B------:R-:W-:-:S04]  /*3370*/  IADD3 R23, PT, PT, R5, R23, R4 ;  /* 0x0000001705177210 */ /* 0x000fc80007ffe004 */
[----:B------:R-:W-:-:S04]  /*3380*/  LOP3.LUT R3, R4, R23, R7, 0x2d, !PT ;  /* 0x0000001704037212 */ /* 0x000fc800078e2d07 */
[----:B------:R-:W-:Y:S01]  /*3390*/  IADD3 R8, PT, PT, R3, UR5, R8 ;  /* 0x0000000503087c10 */ /* 0x000fe2000fffe008 */
[----:B------:R-:W-:Y:S02]  /*33a0*/  UMOV UR5, 0xa ;  /* 0x0000000a00057882 */ /* 0x000fe40000000000 */
[----:B------:R-:W-:Y:S02]  /*33b0*/  UIADD3 UR4, UPT, UPT, -UR5, 0x20, URZ ;  /* 0x0000002005047890 */ /* 0x000fe4000fffe1ff */
[----:B------:R-:W-:-:S05]  /*33c0*/  IMAD.IADD R8, R8, 0x1, R19 ;  /* 0x0000000108087824 */ /* 0x000fca00078e0213 */
[----:B------:R-:W-:Y:S02]  /*33d0*/  SHF.L.U32 R0, R8, UR5, RZ ;  /* 0x0000000508007c19 */ /* 0x000fe400080006ff */
[----:B------:R-:W-:-:S04]  /*33e0*/  SHF.R.U32.HI R8, RZ, UR4, R8 ;  /* 0x00000004ff087c19 */ /* 0x000fc80008011608 */
[----:B------:R-:W-:-:S04]  /*33f0*/  IADD3 R0, PT, PT, R8, R0, R23 ;  /* 0x0000000008007210 */ /* 0x000fc80007ffe017 */
[----:B------:R-:W-:Y:S01]  /*3400*/  LOP3.LUT R8, R23, R0, R4, 0x2d, !PT ;  /* 0x0000000017087212 */ /* 0x000fe200078e2d04 */
[----:B------:R-:W-:-:S03]  /*3410*/  UMOV UR5, 0xf ;  /* 0x0000000f00057882 */ /* 0x000fc60000000000 */
[----:B------:R-:W-:Y:S01]  /*3420*/  IADD3 R7, PT, PT, R8, UR6, R7 ;  /* 0x0000000608077c10 */ /* 0x000fe2000fffe007 */
[----:B------:R-:W-:-:S04]  /*3430*/  UIADD3 UR4, UPT, UPT, -UR5, 0x20, URZ ;  /* 0x0000002005047890 */ /* 0x000fc8000fffe1ff */
        /* <DEDUP_REMOVED lines=10> */
[----:B------:R-:W-:Y:S01]  /*34e0*/  SHF.R.U32.HI R4, RZ, UR4, R4 ;  /* 0x00000004ff047c19 */ /* 0x000fe20008011604 */
[----:B------:R-:W0:Y:S03]  /*34f0*/  LDCU.64 UR4, c[0x4][0x8] ;  /* 0x01000100ff0477ac */ /* 0x000e260008000a00 */
[----:B------:R-:W-:-:S05]  /*3500*/  IADD3 R3, PT, PT, R4, R3, R20 ;  /* 0x0000000304037210 */ /* 0x000fca0007ffe014 */
[----:B------:R-:W-:-:S05]  /*3510*/  VIADD R3, R3, 0xefcdab89 ;  /* 0xefcdab8903037836 */ /* 0x000fca0000000000 */
[----:B------:R-:W-:-:S04]  /*3520*/  SHF.R.U32.HI R4, RZ, 0x8, R3 ;  /* 0x00000008ff047819 */ /* 0x000fc80000011603 */
[----:B------:R-:W-:-:S04]  /*3530*/  LOP3.LUT R5, R4, 0xf0, RZ, 0xc0, !PT ;  /* 0x000000f004057812 */ /* 0x000fc800078ec0ff */
[----:B------:R-:W-:-:S04]  /*3540*/  SHF.R.U32.HI R5, RZ, 0x4, R5 ;  /* 0x00000004ff057819 */ /* 0x000fc80000011605 */
[----:B------:R-:W-:-:S04]  /*3550*/  LOP3.LUT R5, R5, 0xffff, RZ, 0xc0, !PT ;  /* 0x0000ffff05057812 */ /* 0x000fc800078ec0ff */
[----:B0-----:R-:W-:Y:S02]  /*3560*/  IADD3 R28, P0, PT, R5, UR4, RZ ;  /* 0x00000004051c7c10 */ /* 0x001fe4000ff1e0ff */
[----:B------:R-:W-:-:S03]  /*3570*/  LOP3.LUT R4, R4, 0xf, RZ, 0xc0, !PT ;  /* 0x0000000f04047812 */ /* 0x000fc600078ec0ff */
[----:B------:R-:W-:Y:S01]  /*3580*/  IMAD.X R29, RZ, RZ, UR5, P0 ;  /* 0x00000005ff1d7e24 */ /* 0x000fe200080e06ff */
[----:B------:R-:W-:Y:S02]  /*3590*/  IADD3 R6, P0, PT, R4, UR4, RZ ;  /* 0x0000000404067c10 */ /* 0x000fe4000ff1e0ff */
[----:B------:R-:W-:Y:S02]  /*35a0*/  LOP3.LUT R4, R3, 0xf0, RZ, 0xc0, !PT ;  /* 0x000000f003047812 */ /* 0x000fe400078ec0ff */
[----:B------:R-:W2:Y:S01]  /*35b0*/  LDG.E.U8.CONSTANT R28, desc[UR36][R28.64] ;  /* 0x000000241c1c7981 */ /* 0x000ea2000c1e9100 */
[----:B------:R-:W-:Y:S01]  /*35c0*/  IMAD.X R7, RZ, RZ, UR5, P0 ;  /* 0x00000005ff077e24 */ /* 0x000fe200080e06ff */
[----:B------:R-:W-:-:S04]  /*35d0*/  SHF.R.U32.HI R4, RZ, 0x4, R4 ;  /* 0x00000004ff047819 */ /* 0x000fc80000011604 */
[----:B------:R-:W-:Y:S01]  /*35e0*/  LOP3.LUT R4, R4, 0xffff, RZ, 0xc0, !PT ;  /* 0x0000ffff04047812 */ /* 0x000fe200078ec0ff */
[----:B------:R0:W3:Y:S03]  /*35f0*/  LDG.E.U8.CONSTANT R27, desc[UR36][R6.64] ;  /* 0x00000024061b7981 */ /* 0x0000e6000c1e9100 */
[----:B------:R-:W-:-:S05]  /*3600*/  IADD3 R24, P0, PT, R4, UR4, RZ ;  /* 0x0000000404187c10 */ /* 0x000fca000ff1e0ff */
[----:B------:R-:W-:-:S05]  /*3610*/  IMAD.X R25, RZ, RZ, UR5, P0 ;  /* 0x00000005ff197e24 */ /* 0x000fca00080e06ff */
[----:B------:R-:W4:Y:S01]  /*3620*/  LDG.E.U8.CONSTANT R24, desc[UR36][R24.64] ;  /* 0x0000002418187981 */ /* 0x000f22000c1e9100 */
[----:B------:R-:W-:-:S04]  /*3630*/  LOP3.LUT R4, R3, 0xf, RZ, 0xc0, !PT ;  /* 0x0000000f03047812 */ /* 0x000fc800078ec0ff */
[----:B------:R-:W-:Y:S02]  /*3640*/  IADD3 R4, P0, PT, R4, UR4, RZ ;  /* 0x0000000404047c10 */ /* 0x000fe4000ff1e0ff */
[----:B------:R-:W-:-:S03]  /*3650*/  PRMT R8, R3, 0x7632, R8 ;  /* 0x0000763203087816 */ /* 0x000fc60000000008 */
[----:B------:R-:W-:Y:S01]  /*3660*/  IMAD.X R5, RZ, RZ, UR5, P0 ;  /* 0x00000005ff057e24 */ /* 0x000fe200080e06ff */
[----:B------:R-:W-:-:S04]  /*3670*/  LOP3.LUT R8, R8, 0xf0, RZ, 0xc0, !PT ;  /* 0x000000f008087812 */ /* 0x000fc800078ec0ff */
[----:B------:R1:W5:Y:S01]  /*3680*/  LDG.E.U8.CONSTANT R21, desc[UR36][R4.64] ;  /* 0x0000002404157981 */ /* 0x000362000c1e9100 */
[----:B------:R-:W-:Y:S02]  /*3690*/  SHF.R.U32.HI R8, RZ, 0x4, R8 ;  /* 0x00000004ff087819 */ /* 0x000fe40000011608 */
[----:B------:R-:W-:Y:S02]  /*36a0*/  SHF.R.U32.HI R14, RZ, 0x10, R3 ;  /* 0x00000010ff0e7819 */ /* 0x000fe40000011603 */
[----:B------:R-:W-:Y:S02]  /*36b0*/  LOP3.LUT R8, R8, 0xffff, RZ, 0xc0, !PT ;  /* 0x0000ffff08087812 */ /* 0x000fe400078ec0ff */
[----:B------:R-:W-:Y:S02]  /*36c0*/  LOP3.LUT R14, R14, 0xf, RZ, 0xc0, !PT ;  /* 0x0000000f0e0e7812 */ /* 0x000fe400078ec0ff */
[----:B0-----:R-:W-:-:S05]  /*36d0*/  IADD3 R6, P0, PT, R8, UR4, RZ ;  /* 0x0000000408067c10 */ /* 0x001fca000ff1e0ff */
[----:B------:R-:W-:Y:S01]  /*36e0*/  IMAD.X R7, RZ, RZ, UR5, P0 ;  /* 0x00000005ff077e24 */ /* 0x000fe200080e06ff */
[----:B------:R-:W-:Y:S01]  /*36f0*/  IADD3 R14, P0, PT, R14, UR4, RZ ;  /* 0x000000040e0e7c10 */ /* 0x000fe2000ff1e0ff */
[----:B------:R-:W-:-:S03]  /*3700*/  VIADD R20, R20, 0x98badcfe ;  /* 0x98badcfe14147836 */ /* 0x000fc60000000000 */
[----:B------:R0:W5:Y:S01]  /*3710*/  LDG.E.U8.CONSTANT R11, desc[UR36][R6.64] ;  /* 0x00000024060b7981 */ /* 0x000162000c1e9100 */
[----:B------:R-:W-:Y:S01]  /*3720*/  IMAD.X R15, RZ, RZ, UR5, P0 ;  /* 0x00000005ff0f7e24 */ /* 0x000fe200080e06ff */
[----:B-1----:R-:W-:Y:S02]  /*3730*/  LEA.HI R4, P0, R3, UR4, RZ, 0x4 ;  /* 0x0000000403047c11 */ /* 0x002fe4000f8120ff */
[----:B------:R-:W-:Y:S02]  /*3740*/  SHF.R.U32.HI R3, RZ, 0x18, R3 ;  /* 0x00000018ff037819 */ /* 0x000fe40000011603 */
[----:B------:R-:W-:Y:S01]  /*3750*/  SHF.R.U32.HI R13, RZ, 0x8, R20 ;  /* 0x00000008ff0d7819 */ /* 0x000fe20000011614 */
[----:B------:R-:W-:Y:S01]  /*3760*/  IMAD.X R5, RZ, RZ, UR5, P0 ;  /* 0x00000005ff057e24 */ /* 0x000fe200080e06ff */
[----:B------:R-:W5:Y:S01]  /*3770*/  LDG.E.U8.CONSTANT R10, desc[UR36][R14.64] ;  /* 0x000000240e0a7981 */ /* 0x000f62000c1e9100 */
[----:B0-----:R-:W-:Y:S02]  /*3780*/  LOP3.LUT R6, R3, 0xf, RZ, 0xc0, !PT ;  /* 0x0000000f03067812 */ /* 0x001fe400078ec0ff */
[----:B------:R-:W-:Y:S01]  /*3790*/  LOP3.LUT R7, R13, 0xf0, RZ, 0xc0, !PT ;  /* 0x000000f00d077812 */ /* 0x000fe200078ec0ff */
[----:B------:R0:W5:Y:S01]  /*37a0*/  LDG.E.U8.CONSTANT R9, desc[UR36][R4.64] ;  /* 0x0000002404097981 */ /* 0x000162000c1e9100 */
[----:B------:R-:W-:-:S02]  /*37b0*/  IADD3 R6, P0, PT, R6, UR4, RZ ;  /* 0x0000000406067c10 */ /* 0x000fc4000ff1e0ff */
[----:B------:R-:W-:-:S03]  /*37c0*/  SHF.R.U32.HI R3, RZ, 0x4, R7 ;  /* 0x00000004ff037819 */ /* 0x000fc60000011607 */
[----:B------:R-:W-:-:S05]  /*37d0*/  IMAD.X R7, RZ, RZ, UR5, P0 ;  /* 0x00000005ff077e24 */ /* 0x000fca00080e06ff */
[----:B------:R1:W5:Y:S01]  /*37e0*/  LDG.E.U8.CONSTANT R8, desc[UR36][R6.64] ;  /* 0x0000002406087981 */ /* 0x000362000c1e9100 */
[----:B------:R-:W-:Y:S01]  /*37f0*/  VIADD R23, R23, 0x67452301 ;  /* 0x6745230117177836 */ /* 0x000fe20000000000 */
[----:B------:R-:W-:Y:S01]  /*3800*/  LOP3.LUT R3, R3, 0xffff, RZ, 0xc0, !PT ;  /* 0x0000ffff03037812 */ /* 0x000fe200078ec0ff */
[----:B------:R-:W-:-:S03]  /*3810*/  VIADD R19, R0, 0x10325476 ;  /* 0x1032547600137836 */ /* 0x000fc60000000000 */
[----:B0-----:R-:W-:Y:S02]  /*3820*/  SHF.R.U32.HI R4, RZ, 0x8, R23 ;  /* 0x00000008ff047819 */ /* 0x001fe40000011617 */
[----:B------:R-:W-:Y:S02]  /*3830*/  IADD3 R14, P0, PT, R3, UR4, RZ ;  /* 0x00000004030e7c10 */ /* 0x000fe4000ff1e0ff */
[C---:B------:R-:W-:Y:S02]  /*3840*/  LOP3.LUT R5, R4.reuse, 0xf0, RZ, 0xc0, !PT ;  /* 0x000000f004057812 */ /* 0x040fe400078ec0ff */
[----:B------:R-:W-:Y:S02]  /*3850*/  LOP3.LUT R4, R4, 0xf, RZ, 0xc0, !PT ;  /* 0x0000000f04047812 */ /* 0x000fe400078ec0ff */
[----:B------:R-:W-:Y:S01]  /*3860*/  SHF.R.U32.HI R0, RZ, 0x8, R19 ;  /* 0x00000008ff007819 */ /* 0x000fe20000011613 */
[----:B------:R0:W-:Y:S01]  /*3870*/  STL.128 [R1+0x170], R36 ;  /* 0x0001702401007387 */ /* 0x0001e20000100c00 */
[----:B------:R-:W-:Y:S01]  /*3880*/  IMAD.X R15, RZ, RZ, UR5, P0 ;  /* 0x00000005ff0f7e24 */ /* 0x000fe200080e06ff */
[----:B------:R-:W-:-:S02]  /*3890*/  SHF.R.U32.HI R5, RZ, 0x4, R5 ;  /* 0x00000004ff057819 */ /* 0x000fc40000011605 */
[----:B-1----:R-:W-:Y:S02]  /*38a0*/  LOP3.LUT R7, R0, 0xf, RZ, 0xc0, !PT ;  /* 0x0000000f00077812 */ /* 0x002fe400078ec0ff */
[----:B------:R-:W-:Y:S01]  /*38b0*/  LOP3.LUT R5, R5, 0xffff, RZ, 0xc0, !PT ;  /* 0x0000ffff05057812 */ /* 0x000fe200078ec0ff */
[----:B------:R-:W5:Y:S01]  /*38c0*/  LDG.E.U8.CONSTANT R3, desc[UR36][R14.64] ;  /* 0x000000240e037981 */ /* 0x000f62000c1e9100 */
[----:B0-----:R-:W-:Y:S02]  /*38d0*/  IADD3 R36, P0, PT, R4, UR4, RZ ;  /* 0x0000000404247c10 */ /* 0x001fe4000ff1e0ff */
[----:B------:R-:W-:-:S03]  /*38e0*/  LOP3.LUT R4, R0, 0xf0, RZ, 0xc0, !PT ;  /* 0x000000f000047812 */ /* 0x000fc600078ec0ff */
[----:B------:R-:W-:Y:S01]  /*38f0*/  IMAD.X R37, RZ, RZ, UR5, P0 ;  /* 0x00000005ff257e24 */ /* 0x000fe200080e06ff */
[----:B------:R-:W-:Y:S02]  /*3900*/  SHF.R.U32.HI R0, RZ, 0x4, R4 ;  /* 0x00000004ff007819 */ /* 0x000fe40000011604 */
[----:B------:R-:W-:Y:S02]  /*3910*/  IADD3 R6, P0, PT, R5, UR4, RZ ;  /* 0x0000000405067c10 */ /* 0x000fe4000ff1e0ff */
[----:B------:R-:W-:Y:S01]  /*3920*/  LOP3.LUT R0, R0, 0xffff, RZ, 0xc0, !PT ;  /* 0x0000ffff00007812 */ /* 0x000fe200078ec0ff */
[----:B------:R-:W5:Y:S01]  /*3930*/  LDG.E.U8.CONSTANT R14, desc[UR36][R36.64] ;  /* 0x00000024240e7981 */ /* 0x000f62000c1e9100 */
[----:B------:R-:W-:Y:S01]  /*3940*/  IADD3 R4, P1, PT, R7, UR4, RZ ;  /* 0x0000000407047c10 */ /* 0x000fe2000ff3e0ff */
[----:B------:R-:W-:Y:S01]  /*3950*/  IMAD.X R7, RZ, RZ, UR5, P0 ;  /* 0x00000005ff077e24 */ /* 0x000fe200080e06ff */
[----:B------:R-:W-:Y:S02]  /*3960*/  IADD3 R34, P0, PT, R0, UR4, RZ ;  /* 0x0000000400227c10 */ /* 0x000fe4000ff1e0ff */
[----:B------:R-:W-:-:S02]  /*3970*/  LOP3.LUT R30, R20, 0xf, RZ, 0xc0, !PT ;  /* 0x0000000f141e7812 */ /* 0x000fc400078ec0ff */
[--C-:B------:R-:W-:Y:S01]  /*3980*/  SHF.R.U32.HI R0, RZ, 0x10, R20.reuse ;  /* 0x00000010ff007819 */ /* 0x100fe20000011614 */
[----:B------:R-:W-:Y:S01]  /*3990*/  IMAD.X R35, RZ, RZ, UR5, P0 ;  /* 0x00000005ff237e24 */ /* 0x000fe200080e06ff */
[----:B------:R-:W-:Y:S01]  /*39a0*/  IADD3 R30, P0, PT, R30, UR4, RZ ;  /* 0x000000041e1e7c10 */ /* 0x000fe2000ff1e0ff */
[----:B------:R-:W-:Y:S01]  /*39b0*/  IMAD.X R5, RZ, RZ, UR5, P1 ;  /* 0x00000005ff057e24 */ /* 0x000fe200088e06ff */
[----:B------:R-:W-:Y:S01]  /*39c0*/  LOP3.LUT R0, R0, 0xf, RZ, 0xc0, !PT ;  /* 0x0000000f00007812 */ /* 0x000fe200078ec0ff */
[----:B------:R-:W5:Y:S01]  /*39d0*/  LDG.E.U8.CONSTANT R15, desc[UR36][R6.64] ;  /* 0x00000024060f7981 */ /* 0x000f62000c1e9100 */
[----:B------:R-:W-:Y:S01]  /*39e0*/  LEA.HI R16, P1, R20, UR4, RZ, 0x4 ;  /* 0x0000000414107c11 */ /* 0x000fe2000f8320ff */
[----:B------:R-:W-:Y:S02]  /*39f0*/  IMAD.X R31, RZ, RZ, UR5, P0 ;  /* 0x00000005ff1f7e24 */ /* 0x000fe400080e06ff */
[----:B------:R0:W5:Y:S01]  /*3a00*/  LDG.E.U8.CONSTANT R12, desc[UR36][R4.64] ;  /* 0x00000024040c7981 */ /* 0x000162000c1e9100 */
[----:B------:R-:W-:Y:S01]  /*3a10*/  SHF.R.U32.HI R22, RZ, 0x18, R20 ;  /* 0x00000018ff167819 */ /* 0x000fe20000011614 */
[----:B------:R-:W-:Y:S01]  /*3a20*/  IMAD.X R17, RZ, RZ, UR5, P1 ;  /* 0x00000005ff117e24 */ /* 0x000fe200088e06ff */
[----:B------:R-:W-:-:S02]  /*3a30*/  LOP3.LUT R18, R13, 0xf, RZ, 0xc0, !PT ;  /* 0x0000000f0d127812 */ /* 0x000fc400078ec0ff */
[----:B------:R-:W-:Y:S01]  /*3a40*/  LOP3.LUT R26, R20, 0xf0, RZ, 0xc0, !PT ;  /* 0x000000f0141a7812 */ /* 0x000fe200078ec0ff */
[----:B------:R-:W5:Y:S01]  /*3a50*/  LDG.E.U8.CONSTANT R13, desc[UR36][R34.64] ;  /* 0x00000024220d7981 */ /* 0x000f62000c1e9100 */
[----:B0-----:R-:W-:-:S03]  /*3a60*/  IADD3 R4, P0, PT, R0, UR4, RZ ;  /* 0x0000000400047c10 */ /* 0x001fc6000ff1e0ff */
[----:B------:R-:W5:Y:S01]  /*3a70*/  LDG.E.U8.CONSTANT R16, desc[UR36][R16.64] ;  /* 0x0000002410107981 */ /* 0x000f62000c1e9100 */
[----:B------:R-:W-:Y:S01]  /*3a80*/  LOP3.LUT R25, R22, 0xf, RZ, 0xc0, !PT ;  /* 0x0000000f16197812 */ /* 0x000fe200078ec0ff */
[----:B------:R-:W-:Y:S01]  /*3a90*/  IMAD.X R5, RZ, RZ, UR5, P0 ;  /* 0x00000005ff057e24 */ /* 0x000fe200080e06ff */
[----:B------:R-:W-:Y:S02]  /*3aa0*/  IADD3 R6, P1, PT, R18, UR4, RZ ;  /* 0x0000000412067c10 */ /* 0x000fe4000ff3e0ff */
[----:B------:R-:W-:Y:S01]  /*3ab0*/  SHF.R.U32.HI R22, RZ, 0x4, R26 ;  /* 0x00000004ff167819 */ /* 0x000fe2000001161a */
[----:B------:R-:W5:Y:S01]  /*3ac0*/  LDG.E.U8.CONSTANT R18, desc[UR36][R30.64] ;  /* 0x000000241e127981 */ /* 0x000f62000c1e9100 */
[----:B------:R-:W-:-:S03]  /*3ad0*/  PRMT R20, R20, 0x7632, R20 ;  /* 0x0000763214147816 */ /* 0x000fc60000000014 */
[----:B------:R0:W5:Y:S01]  /*3ae0*/  LDG.E.U8.CONSTANT R17, desc[UR36][R4.64] ;  /* 0x0000002404117981 */ /* 0x000162000c1e9100 */
[----:B------:R-:W-:-:S05]  /*3af0*/  IMAD.X R7, RZ, RZ, UR5, P1 ;  /* 0x00000005ff077e24 */ /* 0x000fca00088e06ff */
[----:B------:R1:W5:Y:S01]  /*3b00*/  LDG.E.U8.CONSTANT R0, desc[UR36][R6.64] ;  /* 0x0000002406007981 */ /* 0x000362000c1e9100 */
[----:B0-----:R-:W-:Y:S02]  /*3b10*/  IADD3 R4, P0, PT, R25, UR4, RZ ;  /* 0x0000000419047c10 */ /* 0x001fe4000ff1e0ff */
[----:B------:R-:W-:Y:S02]  /*3b20*/  LOP3.LUT R25, R22, 0xffff, RZ, 0xc0, !PT ;  /* 0x0000ffff16197812 */ /* 0x000fe400078ec0ff */
[----:B------:R-:W-:Y:S01]  /*3b30*/  LOP3.LUT R22, R20, 0xf0, RZ, 0xc0, !PT ;  /* 0x000000f014167812 */ /* 0x000fe200078ec0ff */
[----:B------:R-:W-:Y:S01]  /*3b40*/  IMAD.X R5, RZ, RZ, UR5, P0 ;  /* 0x00000005ff057e24 */ /* 0x000fe200080e06ff */
[----:B-1----:R-:W-:Y:S02]  /*3b50*/  IADD3 R6, P0, PT, R25, UR4, RZ ;  /* 0x0000000419067c10 */ /* 0x002fe4000ff1e0ff */
[----:B------:R-:W-:Y:S02]  /*3b60*/  SHF.R.U32.HI R22, RZ, 0x4, R22 ;  /* 0x00000004ff167819 */ /* 0x000fe40000011616 */
[----:B------:R-:W-:Y:S01]  /*3b70*/  SHF.R.U32.HI R25, RZ, 0x18, R23 ;  /* 0x00000018ff197819 */ /* 0x000fe20000011617 */
[----:B------:R0:W5:Y:S01]  /*3b80*/  LDG.E.U8.CONSTANT R20, desc[UR36][R4.64] ;  /* 0x0000002404147981 */ /* 0x000162000c1e9100 */
[----:B------:R-:W-:Y:S01]  /*3b90*/  LOP3.LUT R26, R22, 0xffff, RZ, 0xc0, !PT ;  /* 0x0000ffff161a7812 */ /* 0x000fe200078ec0ff */
[----:B------:R-:W-:Y:S01]  /*3ba0*/  IMAD.X R7, RZ, RZ, UR5, P0 ;  /* 0x00000005ff077e24 */ /* 0x000fe200080e06ff */
[----:B------:R-:W-:-:S04]  /*3bb0*/  LOP3.LUT R25, R25, 0xf, RZ, 0xc0, !PT ;  /* 0x0000000f19197812 */ /* 0x000fc800078ec0ff */
[----:B------:R1:W5:Y:S01]  /*3bc0*/  LDG.E.U8.CONSTANT R22, desc[UR36][R6.64] ;  /* 0x0000002406167981 */ /* 0x000362000c1e9100 */
[----:B0-----:R-:W-:Y:S02]  /*3bd0*/  IADD3 R4, P0, PT, R26, UR4, RZ ;  /* 0x000000041a047c10 */ /* 0x001fe4000ff1e0ff */
[----:B------:R-:W-:-:S03]  /*3be0*/  LOP3.LUT R29, R23, 0xf, RZ, 0xc0, !PT ;  /* 0x0000000f171d7812 */ /* 0x000fc600078ec0ff */
[----:B------:R-:W-:Y:S01]  /*3bf0*/  IMAD.X R5, RZ, RZ, UR5, P0 ;  /* 0x00000005ff057e24 */ /* 0x000fe200080e06ff */
[----:B-1----:R-:W-:-:S04]  /*3c00*/  IADD3 R6, P0, PT, R25, UR4, RZ ;  /* 0x0000000419067c10 */ /* 0x002fc8000ff1e0ff */
[----:B------:R0:W5:Y:S01]  /*3c10*/  LDG.E.U8.CONSTANT R25, desc[UR36][R4.64] ;  /* 0x0000002404197981 */ /* 0x000162000c1e9100 */
[----:B------:R-:W-:-:S05]  /*3c20*/  IMAD.X R7, RZ, RZ, UR5, P0 ;  /* 0x00000005ff077e24 */ /* 0x000fca00080e06ff */
[----:B------:R1:W5:Y:S01]  /*3c30*/  LDG.E.U8.CONSTANT R26, desc[UR36][R6.64] ;  /* 0x00000024061a7981 */ /* 0x000362000c1e9100 */
[----:B0-----:R-:W-:Y:S02]  /*3c40*/  IADD3 R4, P0, PT, R29, UR4, RZ ;  /* 0x000000041d047c10 */ /* 0x001fe4000ff1e0ff */
[----:B------:R-:W-:-:S04]  /*3c50*/  PRMT R29, R23, 0x7632, R29 ;  /* 0x00007632171d7816 */ /* 0x000fc8000000001d */
[----:B------:R-:W-:Y:S01]  /*3c60*/  LOP3.LUT R29, R29, 0xf0, RZ, 0xc0, !PT ;  /* 0x000000f01d1d7812 */ /* 0x000fe200078ec0ff */
[----:B------:R-:W-:-:S03]  /*3c70*/  IMAD.X R5, RZ, RZ, UR5, P0 ;  /* 0x00000005ff057e24 */ /* 0x000fc600080e06ff */
[----:B------:R-:W-:-:S04]  /*3c80*/  SHF.R.U32.HI R29, RZ, 0x4, R29 ;  /* 0x00000004ff1d7819 */ /* 0x000fc8000001161d */
[----:B------:R-:W-:Y:S02]  /*3c90*/  LOP3.LUT R29, R29, 0xffff, RZ, 0xc0, !PT ;  /* 0x0000ffff1d1d7812 */ /* 0x000fe400078ec0ff */
[----:B-1----:R-:W-:-:S04]  /*3ca0*/  SHF.R.U32.HI R6, RZ, 0x10, R23 ;  /* 0x00000010ff067819 */ /* 0x002fc80000011617 */
[----:B------:R-:W-:Y:S01]  /*3cb0*/  LOP3.LUT R6, R6, 0xf, RZ, 0xc0, !PT ;  /* 0x0000000f06067812 */ /* 0x000fe200078ec0ff */
[----:B--2---:R0:W-:Y:S04]  /*3cc0*/  STL.U8 [R1+0x192], R28 ;  /* 0x0001921c01007387 */ /* 0x0041e80000100000 */
[----:B0-----:R0:W2:Y:S02]  /*3cd0*/  LDG.E.U8.CONSTANT R28, desc[UR36][R4.64] ;  /* 0x00000024041c7981 */ /* 0x0010a4000c1e9100 */
[----:B0-----:R-:W-:Y:S02]  /*3ce0*/  IADD3 R4, P0, PT, R29, UR4, RZ ;  /* 0x000000041d047c10 */ /* 0x001fe4000ff1e0ff */
[----:B---3--:R0:W-:Y:S03]  /*3cf0*/  STL.U8 [R1+0x193], R27 ;  /* 0x0001931b01007387 */ /* 0x0081e60000100000 */
[----:B------:R-:W-:-:S05]  /*3d00*/  IMAD.X R5, RZ, RZ, UR5, P0 ;  /* 0x00000005ff057e24 */ /* 0x000fca00080e06ff */
[----:B0-----:R0:W3:Y:S02]  /*3d10*/  LDG.E.U8.CONSTANT R27, desc[UR36][R4.64] ;  /* 0x00000024041b7981 */ /* 0x0010e4000c1e9100 */
[----:B0-----:R-:W-:Y:S02]  /*3d20*/  IADD3 R4, P0, PT, R6, UR4, RZ ;  /* 0x0000000406047c10 */ /* 0x001fe4000ff1e0ff */
[----:B------:R-:W-:-:S04]  /*3d30*/  LOP3.LUT R6, R23, 0xf0, RZ, 0xc0, !PT ;  /* 0x000000f017067812 */ /* 0x000fc800078ec0ff */
[----:B------:R-:W-:Y:S01]  /*3d40*/  SHF.R.U32.HI R6, RZ, 0x4, R6 ;  /* 0x00000004ff067819 */ /* 0x000fe20000011606 */
[----:B------:R-:W-:Y:S01]  /*3d50*/  IMAD.X R5, RZ, RZ, UR5, P0 ;  /* 0x00000005ff057e24 */ /* 0x000fe200080e06ff */
[----:B----4-:R0:W-:Y:S02]  /*3d60*/  STL.U8 [R1+0x190], R24 ;  /* 0x0001901801007387 */ /* 0x0101e40000100000 */
[----:B------:R-:W-:Y:S02]  /*3d70*/  LOP3.LUT R6, R6, 0xffff, RZ, 0xc0, !PT ;  /* 0x0000ffff06067812 */ /* 0x000fe400078ec0ff */
[----:B0-----:R0:W4:Y:S02]  /*3d80*/  LDG.E.U8.CONSTANT R24, desc[UR36][R4.64] ;  /* 0x0000002404187981 */ /* 0x001124000c1e9100 */
[----:B0-----:R-:W-:-:S05]  /*3d90*/  IADD3 R4, P0, PT, R6, UR4, RZ ;  /* 0x0000000406047c10 */ /* 0x001fca000ff1e0ff */
[----:B------:R-:W-:Y:S01]  /*3da0*/  IMAD.X R5, RZ, RZ, UR5, P0 ;  /* 0x00000005ff057e24 */ /* 0x000fe200080e06ff */
[----:B------:R-:W-:Y:S02]  /*3db0*/  LEA.HI R6, P0, R23, UR4, RZ, 0x4 ;  /* 0x0000000417067c11 */ /* 0x000fe4000f8120ff */
[----:B------:R-:W-:-:S04]  /*3dc0*/  LOP3.LUT R23, R19, 0xf0, RZ, 0xc0, !PT ;  /* 0x000000f013177812 */ /* 0x000fc800078ec0ff */
[----:B------:R-:W-:Y:S01]  /*3dd0*/  SHF.R.U32.HI R23, RZ, 0x4, R23 ;  /* 0x00000004ff177819 */ /* 0x000fe20000011617 */
[----:B-----5:R0:W-:Y:S03]  /*3de0*/  STL.U8 [R1+0x191], R21 ;  /* 0x0001911501007387 */ /* 0x0201e60000100000 */
[----:B------:R-:W-:Y:S01]  /*3df0*/  LOP3.LUT R23, R23, 0xffff, RZ, 0xc0, !PT ;  /* 0x0000ffff17177812 */ /* 0x000fe200078ec0ff */
[----:B------:R-:W-:-:S05]  /*3e00*/  IMAD.X R7, RZ, RZ, UR5, P0 ;  /* 0x00000005ff077e24 */ /* 0x000fca00080e06ff */
[----:B------:R-:W5:Y:S04]  /*3e10*/  LDG.E.U8.CONSTANT R6, desc[UR36][R6.64] ;  /* 0x0000002406067981 */ /* 0x000f68000c1e9100 */
[----:B0-----:R0:W5:Y:S02]  /*3e20*/  LDG.E.U8.CONSTANT R21, desc[UR36][R4.64] ;  /* 0x0000002404157981 */ /* 0x001164000c1e9100 */
[----:B0-----:R-:W-:Y:S02]  /*3e30*/  IADD3 R4, P0, PT, R23, UR4, RZ ;  /* 0x0000000417047c10 */ /* 0x001fe4000ff1e0ff */
[----:B------:R-:W-:-:S03]  /*3e40*/  PRMT R7, R19, 0x7632, R7 ;  /* 0x0000763213077816 */ /* 0x000fc60000000007 */
[----:B------:R-:W-:Y:S01]  /*3e50*/  IMAD.X R5, RZ, RZ, UR5, P0 ;  /* 0x00000005ff057e24 */ /* 0x000fe200080e06ff */
[----:B------:R-:W-:Y:S02]  /*3e60*/  LOP3.LUT R23, R19, 0xf, RZ, 0xc0, !PT ;  /* 0x0000000f13177812 */ /* 0x000fe400078ec0ff */
[----:B------:R-:W-:Y:S02]  /*3e70*/  LOP3.LUT R7, R7, 0xf0, RZ, 0xc0, !PT ;  /* 0x000000f007077812 */ /* 0x000fe400078ec0ff */
[----:B------:R0:W5:Y:S02]  /*3e80*/  LDG.E.U8.CONSTANT R30, desc[UR36][R4.64] ;  /* 0x00000024041e7981 */ /* 0x000164000c1e9100 */
[----:B------:R-:W-:Y:S02]  /*3e90*/  SHF.R.U32.HI R7, RZ, 0x4, R7 ;  /* 0x00000004ff077819 */ /* 0x000fe40000011607 */
[----:B0-----:R-:W-:Y:S02]  /*3ea0*/  IADD3 R4, P0, PT, R23, UR4, RZ ;  /* 0x0000000417047c10 */ /* 0x001fe4000ff1e0ff */
[----:B------:R-:W-:-:S03]  /*3eb0*/  LOP3.LUT R7, R7, 0xffff, RZ, 0xc0, !PT ;  /* 0x0000ffff07077812 */ /* 0x000fc600078ec0ff */
[----:B------:R-:W-:-:S05]  /*3ec0*/  IMAD.X R5, RZ, RZ, UR5, P0 ;  /* 0x00000005ff057e24 */ /* 0x000fca00080e06ff */
[----:B------:R0:W5:Y:S02]  /*3ed0*/  LDG.E.U8.CONSTANT R34, desc[UR36][R4.64] ;  /* 0x0000002404227981 */ /* 0x000164000c1e9100 */
[----:B0-----:R-:W-:Y:S02]  /*3ee0*/  IADD3 R4, P0, PT, R7, UR4, RZ ;  /* 0x0000000407047c10 */ /* 0x001fe4000ff1e0ff */
[----:B------:R-:W-:-:S03]  /*3ef0*/  SHF.R.U32.HI R7, RZ, 0x10, R19 ;  /* 0x00000010ff077819 */ /* 0x000fc60000011613 */
[----:B------:R-:W-:Y:S01]  /*3f00*/  IMAD.X R5, RZ, RZ, UR5, P0 ;  /* 0x00000005ff057e24 */ /* 0x000fe200080e06ff */
[----:B------:R-:W-:-:S04]  /*3f10*/  LOP3.LUT R7, R7, 0xf, RZ, 0xc0, !PT ;  /* 0x0000000f07077812 */ /* 0x000fc800078ec0ff */
[----:B------:R0:W5:Y:S04]  /*3f20*/  LDG.E.U8.CONSTANT R36, desc[UR36][R4.64] ;  /* 0x0000002404247981 */ /* 0x000168000c1e9100 */
[----:B------:R1:W-:Y:S01]  /*3f30*/  STL.U8 [R1+0x197], R8 ;  /* 0x0001970801007387 */ /* 0x0003e20000100000 */
[----:B0-----:R-:W-:Y:S02]  /*3f40*/  IADD3 R4, P0, PT, R7, UR4, RZ ;  /* 0x0000000407047c10 */ /* 0x001fe4000ff1e0ff */
[----:B------:R-:W-:-:S03]  /*3f50*/  SHF.R.U32.HI R7, RZ, 0x18, R19 ;  /* 0x00000018ff077819 */ /* 0x000fc60000011613 */
[----:B------:R-:W-:Y:S01]  /*3f60*/  IMAD.X R5, RZ, RZ, UR5, P0 ;  /* 0x00000005ff057e24 */ /* 0x000fe200080e06ff */
[----:B-1----:R-:W-:Y:S02]  /*3f70*/  LEA.HI R8, P0, R19, UR4, RZ, 0x4 ;  /* 0x0000000413087c11 */ /* 0x002fe4000f8120ff */
[----:B------:R-:W-:Y:S01]  /*3f80*/  LOP3.LUT R7, R7, 0xf, RZ, 0xc0, !PT ;  /* 0x0000000f07077812 */ /* 0x000fe200078ec0ff */
[----:B------:R0:W-:Y:S04]  /*3f90*/  STL.U8 [R1+0x195], R10 ;  /* 0x0001950a01007387 */ /* 0x0001e80000100000 */
[----:B------:R1:W-:Y:S04]  /*3fa0*/  STL.U8 [R1+0x196], R9 ;  /* 0x0001960901007387 */ /* 0x0003e80000100000 */
[----:B0-----:R0:W5:Y:S01]  /*3fb0*/  LDG.E.U8.CONSTANT R10, desc[UR36][R4.64] ;  /* 0x00000024040a7981 */ /* 0x001162000c1e9100 */
[----:B-1----:R-:W-:-:S05]  /*3fc0*/  IMAD.X R9, RZ, RZ, UR5, P0 ;  /* 0x00000005ff097e24 */ /* 0x002fca00080e06ff */
[----:B------:R-:W5:Y:S01]  /*3fd0*/  LDG.E.U8.CONSTANT R38, desc[UR36][R8.64] ;  /* 0x0000002408267981 */ /* 0x000f62000c1e9100 */
[----:B0-----:R-:W-:-:S05]  /*3fe0*/  IADD3 R4, P0, PT, R7, UR4, RZ ;  /* 0x0000000407047c10 */ /* 0x001fca000ff1e0ff */
[----:B------:R-:W-:-:S05]  /*3ff0*/  IMAD.X R5, RZ, RZ, UR5, P0 ;  /* 0x00000005ff057e24 */ /* 0x000fca00080e06ff */
[----:B------:R0:W5:Y:S04]  /*4000*/  LDG.E.U8.CONSTANT R40, desc[UR36][R4.64] ;  /* 0x0000002404287981 */ /* 0x000168000c1e9100 */
[----:B------:R-:W-:Y:S04]  /*4010*/  STL.U8 [R1+0x194], R11 ;  /* 0x0001940b01007387 */ /* 0x000fe80000100000 */
        /* <DEDUP_REMOVED lines=11> */
[----:B------:R-:W-:Y:S01]  /*40d0*/  STL.U8 [R1+0x1a8], RZ ;  /* 0x0001a8ff01007387 */ /* 0x000fe20000100000 */
[----:B------:R-:W-:Y:S01]  /*40e0*/  BSSY.RECONVERGENT B7, `(.L_x_13) ;  /* 0x0000045000077945 */ /* 0x000fe20003800200 */
[----:B0-----:R-:W-:-:S02]  /*40f0*/  IMAD.MOV.U32 R4, RZ, RZ, RZ ;  /* 0x000000ffff047224 */ /* 0x001fc400078e00ff */
[----:B------:R0:W-:Y:S04]  /*4100*/  STL.U8 [R1+0x19a], R3 ;  /* 0x00019a0301007387 */ /* 0x0001e80000100000 */
[----:B------:R1:W-:Y:S01]  /*4110*/  STL.U8 [R1+0x19b], R0 ;  /* 0x00019b0001007387 */ /* 0x0003e20000100000 */
[----:B0-----:R-:W-:Y:S01]  /*4120*/  IMAD.MOV.U32 R3, RZ, RZ, RZ ;  /* 0x000000ffff037224 */ /* 0x001fe200078e00ff */
[----:B-1----:R-:W-:Y:S02]  /*4130*/  PRMT R0, RZ, 0x7610, R0 ;  /* 0x00007610ff007816 */ /* 0x002fe40000000000 */
[----:B--2---:R0:W-:Y:S04]  /*4140*/  STL.U8 [R1+0x189], R28 ;  /* 0x0001891c01007387 */ /* 0x0041e80000100000 */
[----:B---3--:R0:W-:Y:S04]  /*4150*/  STL.U8 [R1+0x18c], R27 ;  /* 0x00018c1b01007387 */ /* 0x0081e80000100000 */
[----:B----4-:R0:W-:Y:S04]  /*4160*/  STL.U8 [R1+0x18d], R24 ;  /* 0x00018d1801007387 */ /* 0x0101e80000100000 */
[----:B-----5:R0:W-:Y:S04]  /*4170*/  STL.U8 [R1+0x18e], R6 ;  /* 0x00018e0601007387 */ /* 0x0201e80000100000 */
[----:B------:R0:W-:Y:S01]  /*4180*/  STL.U8 [R1+0x188], R21 ;  /* 0x0001881501007387 */ /* 0x0001e20000100000 */
[----:B------:R-:W-:-:S03]  /*4190*/  ISETP.NE.AND P0, PT, R21, RZ, PT ;  /* 0x000000ff1500720c */ /* 0x000fc60003f05270 */
[----:B------:R0:W-:Y:S04]  /*41a0*/  STL.U8 [R1+0x1a0], R30 ;  /* 0x0001a01e01007387 */ /* 0x0001e80000100000 */
[----:B------:R0:W-:Y:S04]  /*41b0*/  STL.U8 [R1+0x1a1], R34 ;  /* 0x0001a12201007387 */ /* 0x0001e80000100000 */
[----:B------:R0:W-:Y:S04]  /*41c0*/  STL.U8 [R1+0x1a4], R36 ;  /* 0x0001a42401007387 */ /* 0x0001e80000100000 */
[----:B------:R0:W-:Y:S04]  /*41d0*/  STL.U8 [R1+0x1a5], R10 ;  /* 0x0001a50a01007387 */ /* 0x0001e80000100000 */
[----:B------:R0:W-:Y:S04]  /*41e0*/  STL.U8 [R1+0x1a6], R38 ;  /* 0x0001a62601007387 */ /* 0x0001e80000100000 */
[----:B------:R0:W-:Y:S01]  /*41f0*/  STL.U8 [R1+0x1a7], R40 ;  /* 0x0001a72801007387 */ /* 0x0001e20000100000 */
[----:B------:R-:W-:Y:S05]  /*4200*/  @!P0 BRA `(.L_x_14) ;  /* 0x00000000005c8947 */ /* 0x000fea0003800000 */
[----:B------:R-:W-:Y:S01]  /*4210*/  BSSY.RELIABLE B6, `(.L_x_15) ;  /* 0x0000015000067945 */ /* 0x000fe20003800100 */
[----:B------:R-:W-:Y:S02]  /*4220*/  IMAD.MOV.U32 R4, RZ, RZ, RZ ;  /* 0x000000ffff047224 */ /* 0x000fe400078e00ff */
[----:B------:R-:W-:-:S07]  /*4230*/  IMAD.MOV.U32 R3, RZ, RZ, RZ ;  /* 0x000000ffff037224 */ /* 0x000fce00078e00ff */
.L_x_17:
[----:B------:R-:W0:Y:S02]  /*4240*/  LDCU.64 UR4, c[0x0][0x380] ;  /* 0x00007000ff0477ac */ /* 0x000e240008000a00 */
[----:B0-----:R-:W-:-:S04]  /*4250*/  IADD3 R6, P0, PT, R4, UR4, RZ ;  /* 0x0000000404067c10 */ /* 0x001fc8000ff1e0ff */
[----:B------:R-:W-:-:S05]  /*4260*/  IADD3.X R7, PT, PT, R3, UR5, RZ, P0, !PT ;  /* 0x0000000503077c10 */ /* 0x000fca00087fe4ff */
[----:B------:R-:W2:Y:S01]  /*4270*/  LDG.E.U8 R6, desc[UR36][R6.64] ;  /* 0x0000002406067981 */ /* 0x000ea2000c1e1100 */
[----:B------:R-:W-:Y:S02]  /*4280*/  PRMT R0, R21, 0x7610, R0 ;  /* 0x0000761015007816 */ /* 0x000fe40000000000 */
[----:B--2---:R-:W-:-:S13]  /*4290*/  ISETP.NE.AND P0, PT, R6, RZ, PT ;  /* 0x000000ff0600720c */ /* 0x004fda0003f05270 */
[----:B------:R-:W-:Y:S05]  /*42a0*/  @!P0 BREAK.RELIABLE B6 ;  /* 0x0000000000068942 */ /* 0x000fea0003800100 */
[----:B------:R-:W-:Y:S05]  /*42b0*/  @!P0 BRA `(.L_x_14) ;  /* 0x0000000000308947 */ /* 0x000fea0003800000 */
[----:B------:R-:W-:-:S04]  /*42c0*/  LOP3.LUT R21, R21, 0xff, RZ, 0xc0, !PT ;  /* 0x000000ff15157812 */ /* 0x000fc800078ec0ff */
[----:B------:R-:W-:-:S13]  /*42d0*/  ISETP.NE.AND P0, PT, R21, R6, PT ;  /* 0x000000061500720c */ /* 0x000fda0003f05270 */
[----:B------:R-:W-:Y:S05]  /*42e0*/  @P0 BREAK.RELIABLE B6 ;  /* 0x0000000000060942 */ /* 0x000fea0003800100 */
[----:B------:R-:W-:Y:S05]  /*42f0*/  @P0 BRA `(.L_x_16) ;  /* 0x00000000008c0947 */ /* 0x000fea0003800000 */
[----:B------:R-:W-:-:S06]  /*4300*/  IMAD.IADD R21, R1, 0x1, R4 ;  /* 0x0000000101157824 */ /* 0x000fcc00078e0204 */
[----:B------:R-:W2:Y:S01]  /*4310*/  LDL.U8 R21, [R21+0x189] ;  /* 0x0001890015157983 */ /* 0x000ea20000100000 */
[----:B------:R-:W-:-:S05]  /*4320*/  IADD3 R4, P1, PT, R4, 0x1, RZ ;  /* 0x0000000104047810 */ /* 0x000fca0007f3e0ff */
[----:B------:R-:W-:Y:S01]  /*4330*/  IMAD.X R3, RZ, RZ, R3, P1 ;  /* 0x000000ffff037224 */ /* 0x000fe200008e0603 */
[----:B--2---:R-:W-:-:S13]  /*4340*/  ISETP.NE.AND P0, PT, R21, RZ, PT ;  /* 0x000000ff1500720c */ /* 0x004fda0003f05270 */
[----:B------:R-:W-:Y:S05]  /*4350*/  @P0 BRA `(.L_x_17) ;  /* 0xfffffffc00b80947 */ /* 0x000fea000383ffff */
[----:B------:R-:W-:Y:S05]  /*4360*/  BSYNC.RELIABLE B6 ;  /* 0x0000000000067941 */ /* 0x000fea0003800100 */
.L_x_15:
[----:B------:R-:W-:-:S07]  /*4370*/  PRMT R0, RZ, 0x7610, R0 ;  /* 0x00007610ff007816 */ /* 0x000fce0000000000 */
.L_x_14:
[----:B------:R-:W1:Y:S02]  /*4380*/  LDCU.64 UR4, c[0x0][0x380] ;  /* 0x00007000ff0477ac */ /* 0x000e640008000a00 */
[----:B-1----:R-:W-:-:S04]  /*4390*/  IADD3 R4, P0, PT, R4, UR4, RZ ;  /* 0x0000000404047c10 */ /* 0x002fc8000ff1e0ff */
[----:B------:R-:W-:-:S05]  /*43a0*/  IADD3.X R5, PT, PT, R3, UR5, RZ, P0, !PT ;  /* 0x0000000503057c10 */ /* 0x000fca00087fe4ff */
[----:B------:R-:W2:Y:S01]  /*43b0*/  LDG.E.U8 R4, desc[UR36][R4.64] ;  /* 0x0000002404047981 */ /* 0x000ea2000c1e1100 */
[----:B------:R-:W-:-:S04]  /*43c0*/  LOP3.LUT R3, R0, 0xff, RZ, 0xc0, !PT ;  /* 0x000000ff00037812 */ /* 0x000fc800078ec0ff */
[----:B--2---:R-:W-:-:S13]  /*43d0*/  ISETP.NE.AND P0, PT, R3, R4, PT ;  /* 0x000000040300720c */ /* 0x004fda0003f05270 */
[----:B------:R-:W-:Y:S05]  /*43e0*/  @P0 BRA `(.L_x_16) ;  /* 0x0000000000500947 */ /* 0x000fea0003800000 */
[----:B------:R-:W-:Y:S01]  /*43f0*/  UIADD3 UR4, UP1, UPT, UR40, 0x180, URZ ;  /* 0x0000018028047890 */ /* 0x000fe2000ff3e0ff */
[----:B------:R-:W-:Y:S01]  /*4400*/  MOV R0, 0x0 ;  /* 0x0000000000007802 */ /* 0x000fe20000000f00 */
[----:B------:R-:W-:Y:S02]  /*4410*/  UIADD3 UR6, UP0, UPT, UR40, 0x188, URZ ;  /* 0x0000018828067890 */ /* 0x000fe4000ff1e0ff */
[----:B------:R-:W-:Y:S01]  /*4420*/  UIADD3.X UR5, UPT, UPT, URZ, UR41, URZ, UP1, !UPT ;  /* 0x00000029ff057290 */ /* 0x000fe20008ffe4ff */
[----:B------:R1:W2:Y:S01]  /*4430*/  LDC.64 R8, c[0x4][R0] ;  /* 0x0100000000087b82 */ /* 0x0002a20000000a00 */
[----:B------:R-:W-:Y:S01]  /*4440*/  UIADD3.X UR7, UPT, UPT, URZ, UR41, URZ, UP0, !UPT ;  /* 0x00000029ff077290 */ /* 0x000fe200087fe4ff */
[----:B------:R-:W-:Y:S01]  /*4450*/  IMAD.U32 R12, RZ, RZ, UR4 ;  /* 0x00000004ff0c7e24 */ /* 0x000fe2000f8e00ff */
[----:B------:R-:W-:Y:S01]  /*4460*/  UIADD3 UR4, UP0, UPT, UR40, 0x1b0, URZ ;  /* 0x000001b028047890 */ /* 0x000fe2000ff1e0ff */
[----:B------:R-:W-:Y:S02]  /*4470*/  IMAD.U32 R14, RZ, RZ, UR6 ;  /* 0x00000006ff0e7e24 */ /* 0x000fe4000f8e00ff */
[----:B------:R-:W-:Y:S01]  /*4480*/  IMAD.U32 R13, RZ, RZ, UR5 ;  /* 0x00000005ff0d7e24 */ /* 0x000fe2000f8e00ff */
[----:B------:R-:W-:Y:S01]  /*4490*/  UIADD3.X UR5, UPT, UPT, URZ, UR41, URZ, UP0, !UPT ;  /* 0x00000029ff057290 */ /* 0x000fe200087fe4ff */
[----:B------:R-:W-:-:S02]  /*44a0*/  IMAD.U32 R15, RZ, RZ, UR7 ;  /* 0x00000007ff0f7e24 */ /* 0x000fc4000f8e00ff */
[----:B0-----:R-:W-:Y:S02]  /*44b0*/  IMAD.U32 R6, RZ, RZ, UR4 ;  /* 0x00000004ff067e24 */ /* 0x001fe4000f8e00ff */
[----:B------:R-:W0:Y:S01]  /*44c0*/  LDCU.64 UR6, c[0x4][0x10] ;  /* 0x01000200ff0677ac */ /* 0x000e220008000a00 */
[----:B------:R1:W-:Y:S01]  /*44d0*/  STL.128 [R1+0x1b0], R12 ;  /* 0x0001b00c01007387 */ /* 0x0003e20000100c00 */
[----:B------:R-:W-:Y:S02]  /*44e0*/  IMAD.U32 R7, RZ, RZ, UR5 ;  /* 0x00000005ff077e24 */ /* 0x000fe4000f8e00ff */
[----:B0-----:R-:W-:Y:S02]  /*44f0*/  IMAD.U32 R4, RZ, RZ, UR6 ;  /* 0x00000006ff047e24 */ /* 0x001fe4000f8e00ff */
[----:B-1----:R-:W-:-:S07]  /*4500*/  IMAD.U32 R5, RZ, RZ, UR7 ;  /* 0x00000007ff057e24 */ /* 0x002fce000f8e00ff */
[----:B------:R-:W-:-:S07]  /*4510*/  LEPC R20, `(.L_x_16) ;  /* 0x000000001014794e */ /* 0x000fce0000000000 */
[----:B--2---:R-:W-:Y:S05]  /*4520*/  CALL.ABS.NOINC R8 ;  /* 0x0000000008007343 */ /* 0x004fea0003c00000 */
.L_x_16:
[----:B------:R-:W-:Y:S05]  /*4530*/  BSYNC.RECONVERGENT B7 ;  /* 0x0000000000077941 */ /* 0x000fea0003800200 */
.L_x_13:
[----:B------:R-:W-:-:S13]  /*4540*/  ISETP.NE.AND P0, PT, R33, RZ, PT ;  /* 0x000000ff2100720c */ /* 0x000fda0003f05270 */
[----:B------:R-:W-:Y:S05]  /*4550*/  @!P0 BRA `(.L_x_18) ;  /* 0xffffffb800f08947 */ /* 0x000fea000383ffff */
[----:B------:R-:W-:Y:S05]  /*4560*/  EXIT ;  /* 0x000000000000794d */ /* 0x000fea0003800000 */
.L_x_19:
[----:B------:R-:W-:-:S00]  /*4570*/  BRA `(.L_x_19) ;  /* 0xfffffffc00fc7947 */ /* 0x000fc0000383ffff */
[----:B------:R-:W-:-:S00]  /*4580*/  NOP ;  /* 0x0000000000007918 */ /* 0x000fc00000000000 */
[----:B------:R-:W-:-:S00]  /*4590*/  NOP ;  /* 0x0000000000007918 */ /* 0x000fc00000000000 */
[----:B------:R-:W-:-:S00]  /*45a0*/  NOP ;  /* 0x0000000000007918 */ /* 0x000fc00000000000 */
[----:B------:R-:W-:-:S00]  /*45b0*/  NOP ;  /* 0x0000000000007918 */ /* 0x000fc00000000000 */
[----:B------:R-:W-:-:S00]  /*45c0*/  NOP ;  /* 0x0000000000007918 */ /* 0x000fc00000000000 */
[----:B------:R-:W-:-:S00]  /*45d0*/  NOP ;  /* 0x0000000000007918 */ /* 0x000fc00000000000 */
[----:B------:R-:W-:-:S00]  /*45e0*/  NOP ;  /* 0x0000000000007918 */ /* 0x000fc00000000000 */
[----:B------:R-:W-:-:S00]  /*45f0*/  NOP ;  /* 0x0000000000007918 */ /* 0x000fc00000000000 */
.L_x_20:


//--------------------- .nv.global.init           --------------------------
	.section	.nv.global.init,"aw",@progbits
.nv.global.init:
	.type		$str,@object
	.size		$str,($str$1 - $str)
$str:
        /*0000*/ 	.byte	0x30, 0x31, 0x32, 0x33, 0x34, 0x35, 0x36, 0x37, 0x38, 0x39, 0x61, 0x62, 0x63, 0x64, 0x65, 0x66
        /*0010*/ 	.byte	0x00
	.type		$str$1,@object
	.size		$str$1,(.L_3 - $str$1)
$str$1:
        /*0011*/ 	.byte	0x46, 0x6f, 0x75, 0x6e, 0x64, 0x3a, 0x20, 0x25, 0x73, 0x20, 0x2d, 0x3e, 0x20, 0x25, 0x73, 0x0a
        /*0021*/ 	.byte	0x00
.L_3:


//--------------------- .nv.shared.reserved.0     --------------------------
	.section	.nv.shared.reserved.0,"aw",@nobits
	.weak		__nv_reservedSMEM_offset_0_alias
	.size		__nv_reservedSMEM_offset_0_alias, 0, 64
	.other		__nv_reservedSMEM_offset_0_alias,@"STO_CUDA_RESERVED_SHARED STV_DEFAULT"
__nv_reservedSMEM_offset_0_alias:
	.zero		0
	.zero		64


//--------------------- .nv.constant0._Z6brute7PKc --------------------------
	.section	.nv.constant0._Z6brute7PKc,"a",@progbits
	.sectionflags	@""
	.align	4
.nv.constant0._Z6brute7PKc:
	.zero		904


//--------------------- SYMBOLS --------------------------

	.type		.nv.reservedSmem.offset0,@object
	.size		.nv.reservedSmem.offset0,0x4
	.type		vprintf,@function
